// auto-generated by cutlass_sweep.gemm — config: {"arch": "sm_100", "cluster_m": 1, "cluster_n": 1, "dtype": "e4m3", "dtype_b": "e4m3", "layout": "nt", "stages": 0, "tile_k": 128, "tile_m": 64, "tile_n": 48}
#include "cutlass/cutlass.h"
#include "cutlass/gemm/collective/collective_builder.hpp"
#include "cutlass/gemm/device/gemm_universal_adapter.h"
#include "cutlass/gemm/kernel/gemm_universal.hpp"
#include "cutlass/epilogue/collective/collective_builder.hpp"

using ElemA = cutlass::float_e4m3_t;
using ElemB = cutlass::float_e4m3_t;
using ElemCD = cutlass::float_e4m3_t;
using Acc  = float;
using TileShape    = cute::Shape<cute::_64, cute::_48, cute::_128>;
using ClusterShape = cute::Shape<cute::_1, cute::_1, cute::_1>;

using CollectiveEpilogue = typename cutlass::epilogue::collective::CollectiveBuilder<
    cutlass::arch::Sm100, cutlass::arch::OpClassTensorOp,
    TileShape, ClusterShape,
    cutlass::epilogue::collective::EpilogueTileAuto,
    Acc, Acc,
    ElemCD, cutlass::layout::RowMajor, 128 / cutlass::sizeof_bits<ElemCD>::value,
    ElemCD, cutlass::layout::RowMajor, 128 / cutlass::sizeof_bits<ElemCD>::value,
    cutlass::epilogue::collective::EpilogueScheduleAuto
  >::CollectiveOp;

using CollectiveMainloop = typename cutlass::gemm::collective::CollectiveBuilder<
    cutlass::arch::Sm100, cutlass::arch::OpClassTensorOp,
    ElemA, cutlass::layout::RowMajor, 128 / cutlass::sizeof_bits<ElemA>::value,
    ElemB, cutlass::layout::ColumnMajor, 128 / cutlass::sizeof_bits<ElemB>::value,
    Acc,
    TileShape, ClusterShape,
    cutlass::gemm::collective::StageCountAutoCarveout<static_cast<int>(sizeof(typename CollectiveEpilogue::SharedStorage))>,
    cutlass::gemm::collective::KernelScheduleAuto
  >::CollectiveOp;

using GemmKernel = cutlass::gemm::kernel::GemmUniversal<
    cute::Shape<int,int,int,int>,
    CollectiveMainloop,
    CollectiveEpilogue
>;
using Gemm = cutlass::gemm::device::GemmUniversalAdapter<GemmKernel>;

// Force the device kernel symbol into the cubin without needing a host main.
auto* _anchor = &cutlass::device_kernel<GemmKernel>;


// ===== COMPILED SASS (sm_100a) =====

	.target	sm_100a

	.elftype	@"ET_EXEC"


//--------------------- .note.nv.tkinfo           --------------------------
	.section	.note.nv.tkinfo,"",@"SHT_NOTE"
	.sectionflags	@"SHF_NOTE_NV_TKINFO"
	.tkinfo
        /*0018*/ 	.word	0x00000002
        /*0030*/ 	.string	""
        /*0030*/ 	.string	"ptxas"
        /*0030*/ 	.string	"Cuda compilation tools, release 13.0, V13.0.88"
        /*0030*/ 	.string	"Build cuda_13.0.r13.0/compiler.36424714_0"
        /*0030*/ 	.string	"-arch sm_100a -m 64 "



//--------------------- .note.nv.cuinfo           --------------------------
	.section	.note.nv.cuinfo,"",@"SHT_NOTE"
	.sectionflags	@"SHF_NOTE_NV_CUINFO"
        /*0018*/ 	.short	0x0002
        /*001a*/ 	.short	0x0064
        /*001c*/ 	.short	0x0082
	.zero		2


//--------------------- .nv.info                  --------------------------
	.section	.nv.info,"",@"SHT_CUDA_INFO"
	.align	4


	//----- nvinfo : EIATTR_REGCOUNT
	.align		4
        /*0000*/ 	.byte	0x04, 0x2f
        /*0002*/ 	.short	(.L_16 - .L_15)
	.align		4
.L_15:
        /*0004*/ 	.word	index@(_ZN7cutlass13device_kernelINS_4gemm6kernel13GemmUniversalIN4cute5tupleIJiiiiEEENS1_10collective13CollectiveMmaINS1_35MainloopSm100TmaUmmaWarpSpecializedILi15ELi2ELi4ENS5_IJNS4_1CILi1EEESB_SB_EEEEENS5_IJNSA_ILi64EEENSA_ILi48EEENSA_ILi128EEEEEENS_12float_e4m3_tENS5_IJlSB_lEEESI_SJ_NS4_8TiledMMAINS4_8MMA_AtomIJNS4_10MMA_TraitsINS4_19SM100_MMA_F8F6F4_SSEJSI_SI_fSE_SF_NS4_17integral_constantINS4_4UMMA5MajorELSQ_0EEESR_NSO_INSP_7ScaleInELSS_0EEEST_EEEEEENS4_6LayoutISC_NS5_IJNSA_ILi0EEESX_SX_EEEEENS5_IJNS4_10UnderscoreES10_S10_EEEEENS4_13SM90_TMA_LOADENS4_14ComposedLayoutINS4_7SwizzleILi3ELi4ELi3EEENS4_18smem_ptr_flag_bitsILi8EEENSW_INS5_IJNSA_ILi8EEESG_EEENS5_IJSG_SB_EEEEEEEvNS4_8identityES13_S1D_vS1E_EENS_8epilogue10collective18CollectiveEpilogueINS1G_23Sm100TmaWarpSpecializedILi1ELi1ELi24ELb0ELb0EEEJSH_NS5_IJNSW_ISE_SB_EENSW_ISF_SB_EEEEESI_SJ_SI_SJ_NS1G_6fusion15FusionCallbacksIS1K_NS1O_17LinearCombinationISI_fSI_fLNS_15FloatRoundStyleE2EEESH_S1N_JEEENS4_5SM1004TMEM4LOAD25SM100_TMEM_LOAD_16dp32b8xES13_NS14_INS15_ILi0ELi4ELi3EEES18_NSW_INS5_IJS19_NSA_ILi16EEEEEENS5_IJS1Z_SB_EEEEEEENS4_39AutoVectorizingCopyWithAssumedAlignmentILi128EEENS4_14SM90_TMA_STOREES23_S25_S25_EEEvvEEEEvNT_6ParamsE)
        /*0008*/ 	.word	0x0000005c


	//----- nvinfo : EIATTR_FRAME_SIZE
	.align		4
.L_16:
        /*000c*/ 	.byte	0x04, 0x11
        /*000e*/ 	.short	(.L_18 - .L_17)
	.align		4
.L_17:
        /*0010*/ 	.word	index@($__internal_2_$__cuda_sm10x_tcgen05_guardrail_trap_unallocated_columns_being_dealloced)
        /*0014*/ 	.word	0x00000000


	//----- nvinfo : EIATTR_FRAME_SIZE
	.align		4
.L_18:
        /*0018*/ 	.byte	0x04, 0x11
        /*001a*/ 	.short	(.L_20 - .L_19)
	.align		4
.L_19:
        /*001c*/ 	.word	index@($__internal_1_$__cuda_sm10x_tcgen05_guardrail_trap_phase_invalid_during_alloc)
        /*0020*/ 	.word	0x00000000


	//----- nvinfo : EIATTR_FRAME_SIZE
	.align		4
.L_20:
        /*0024*/ 	.byte	0x04, 0x11
        /*0026*/ 	.short	(.L_22 - .L_21)
	.align		4
.L_21:
        /*0028*/ 	.word	index@($__internal_0_$__cuda_sm10x_tcgen05_guardrail_trap_col_being_dealloced_not_returned_by_alloc)
        /*002c*/ 	.word	0x00000000


	//----- nvinfo : EIATTR_FRAME_SIZE
	.align		4
.L_22:
        /*0030*/ 	.byte	0x04, 0x11
        /*0032*/ 	.short	(.L_24 - .L_23)
	.align		4
.L_23:
        /*0034*/ 	.word	index@(_ZN7cutlass13device_kernelINS_4gemm6kernel13GemmUniversalIN4cute5tupleIJiiiiEEENS1_10collective13CollectiveMmaINS1_35MainloopSm100TmaUmmaWarpSpecializedILi15ELi2ELi4ENS5_IJNS4_1CILi1EEESB_SB_EEEEENS5_IJNSA_ILi64EEENSA_ILi48EEENSA_ILi128EEEEEENS_12float_e4m3_tENS5_IJlSB_lEEESI_SJ_NS4_8TiledMMAINS4_8MMA_AtomIJNS4_10MMA_TraitsINS4_19SM100_MMA_F8F6F4_SSEJSI_SI_fSE_SF_NS4_17integral_constantINS4_4UMMA5MajorELSQ_0EEESR_NSO_INSP_7ScaleInELSS_0EEEST_EEEEEENS4_6LayoutISC_NS5_IJNSA_ILi0EEESX_SX_EEEEENS5_IJNS4_10UnderscoreES10_S10_EEEEENS4_13SM90_TMA_LOADENS4_14ComposedLayoutINS4_7SwizzleILi3ELi4ELi3EEENS4_18smem_ptr_flag_bitsILi8EEENSW_INS5_IJNSA_ILi8EEESG_EEENS5_IJSG_SB_EEEEEEEvNS4_8identityES13_S1D_vS1E_EENS_8epilogue10collective18CollectiveEpilogueINS1G_23Sm100TmaWarpSpecializedILi1ELi1ELi24ELb0ELb0EEEJSH_NS5_IJNSW_ISE_SB_EENSW_ISF_SB_EEEEESI_SJ_SI_SJ_NS1G_6fusion15FusionCallbacksIS1K_NS1O_17LinearCombinationISI_fSI_fLNS_15FloatRoundStyleE2EEESH_S1N_JEEENS4_5SM1004TMEM4LOAD25SM100_TMEM_LOAD_16dp32b8xES13_NS14_INS15_ILi0ELi4ELi3EEES18_NSW_INS5_IJS19_NSA_ILi16EEEEEENS5_IJS1Z_SB_EEEEEEENS4_39AutoVectorizingCopyWithAssumedAlignmentILi128EEENS4_14SM90_TMA_STOREES23_S25_S25_EEEvvEEEEvNT_6ParamsE)
        /*0038*/ 	.word	0x00000000


	//----- nvinfo : EIATTR_MIN_STACK_SIZE
	.align		4
.L_24:
        /*003c*/ 	.byte	0x04, 0x12
        /*003e*/ 	.short	(.L_26 - .L_25)
	.align		4
.L_25:
        /*0040*/ 	.word	index@(_ZN7cutlass13device_kernelINS_4gemm6kernel13GemmUniversalIN4cute5tupleIJiiiiEEENS1_10collective13CollectiveMmaINS1_35MainloopSm100TmaUmmaWarpSpecializedILi15ELi2ELi4ENS5_IJNS4_1CILi1EEESB_SB_EEEEENS5_IJNSA_ILi64EEENSA_ILi48EEENSA_ILi128EEEEEENS_12float_e4m3_tENS5_IJlSB_lEEESI_SJ_NS4_8TiledMMAINS4_8MMA_AtomIJNS4_10MMA_TraitsINS4_19SM100_MMA_F8F6F4_SSEJSI_SI_fSE_SF_NS4_17integral_constantINS4_4UMMA5MajorELSQ_0EEESR_NSO_INSP_7ScaleInELSS_0EEEST_EEEEEENS4_6LayoutISC_NS5_IJNSA_ILi0EEESX_SX_EEEEENS5_IJNS4_10UnderscoreES10_S10_EEEEENS4_13SM90_TMA_LOADENS4_14ComposedLayoutINS4_7SwizzleILi3ELi4ELi3EEENS4_18smem_ptr_flag_bitsILi8EEENSW_INS5_IJNSA_ILi8EEESG_EEENS5_IJSG_SB_EEEEEEEvNS4_8identityES13_S1D_vS1E_EENS_8epilogue10collective18CollectiveEpilogueINS1G_23Sm100TmaWarpSpecializedILi1ELi1ELi24ELb0ELb0EEEJSH_NS5_IJNSW_ISE_SB_EENSW_ISF_SB_EEEEESI_SJ_SI_SJ_NS1G_6fusion15FusionCallbacksIS1K_NS1O_17LinearCombinationISI_fSI_fLNS_15FloatRoundStyleE2EEESH_S1N_JEEENS4_5SM1004TMEM4LOAD25SM100_TMEM_LOAD_16dp32b8xES13_NS14_INS15_ILi0ELi4ELi3EEES18_NSW_INS5_IJS19_NSA_ILi16EEEEEENS5_IJS1Z_SB_EEEEEEENS4_39AutoVectorizingCopyWithAssumedAlignmentILi128EEENS4_14SM90_TMA_STOREES23_S25_S25_EEEvvEEEEvNT_6ParamsE)
        /*0044*/ 	.word	0x00000000
.L_26:


//--------------------- .nv.compat                --------------------------
	.section	.nv.compat,"",@"SHT_CUDA_COMPAT_INFO"
	.align	4
        /*0000*/ 	.byte	0x02, 0x09, 0x01, 0x00, 0x02, 0x02, 0x02, 0x00, 0x02, 0x05, 0x05, 0x00, 0x03, 0x07, 0x01, 0x01
        /*0010*/ 	.byte	0x02, 0x03, 0x01, 0x00, 0x02, 0x06, 0x01, 0x00, 0x04, 0x0b, 0x08, 0x00, 0x09, 0x00, 0x00, 0x00
        /*0020*/ 	.byte	0x00, 0x00, 0x00, 0x00


//--------------------- .nv.info._ZN7cutlass13device_kernelINS_4gemm6kernel13GemmUniversalIN4cute5tupleIJiiiiEEENS1_10collective13CollectiveMmaINS1_35MainloopSm100TmaUmmaWarpSpecializedILi15ELi2ELi4ENS5_IJNS4_1CILi1EEESB_SB_EEEEENS5_IJNSA_ILi64EEENSA_ILi48EEENSA_ILi128EEEEEENS_12float_e4m3_tENS5_IJlSB_lEEESI_SJ_NS4_8TiledMMAINS4_8MMA_AtomIJNS4_10MMA_TraitsINS4_19SM100_MMA_F8F6F4_SSEJSI_SI_fSE_SF_NS4_17integral_constantINS4_4UMMA5MajorELSQ_0EEESR_NSO_INSP_7ScaleInELSS_0EEEST_EEEEEENS4_6LayoutISC_NS5_IJNSA_ILi0EEESX_SX_EEEEENS5_IJNS4_10UnderscoreES10_S10_EEEEENS4_13SM90_TMA_LOADENS4_14ComposedLayoutINS4_7SwizzleILi3ELi4ELi3EEENS4_18smem_ptr_flag_bitsILi8EEENSW_INS5_IJNSA_ILi8EEESG_EEENS5_IJSG_SB_EEEEEEEvNS4_8identityES13_S1D_vS1E_EENS_8epilogue10collective18CollectiveEpilogueINS1G_23Sm100TmaWarpSpecializedILi1ELi1ELi24ELb0ELb0EEEJSH_NS5_IJNSW_ISE_SB_EENSW_ISF_SB_EEEEESI_SJ_SI_SJ_NS1G_6fusion15FusionCallbacksIS1K_NS1O_17LinearCombinationISI_fSI_fLNS_15FloatRoundStyleE2EEESH_S1N_JEEENS4_5SM1004TMEM4LOAD25SM100_TMEM_LOAD_16dp32b8xES13_NS14_INS15_ILi0ELi4ELi3EEES18_NSW_INS5_IJS19_NSA_ILi16EEEEEENS5_IJS1Z_SB_EEEEEEENS4_39AutoVectorizingCopyWithAssumedAlignmentILi128EEENS4_14SM90_TMA_STOREES23_S25_S25_EEEvvEEEEvNT_6ParamsE --------------------------
	.section	.nv.info._ZN7cutlass13device_kernelINS_4gemm6kernel13GemmUniversalIN4cute5tupleIJiiiiEEENS1_10collective13CollectiveMmaINS1_35MainloopSm100TmaUmmaWarpSpecializedILi15ELi2ELi4ENS5_IJNS4_1CILi1EEESB_SB_EEEEENS5_IJNSA_ILi64EEENSA_ILi48EEENSA_ILi128EEEEEENS_12float_e4m3_tENS5_IJlSB_lEEESI_SJ_NS4_8TiledMMAINS4_8MMA_AtomIJNS4_10MMA_TraitsINS4_19SM100_MMA_F8F6F4_SSEJSI_SI_fSE_SF_NS4_17integral_constantINS4_4UMMA5MajorELSQ_0EEESR_NSO_INSP_7ScaleInELSS_0EEEST_EEEEEENS4_6LayoutISC_NS5_IJNSA_ILi0EEESX_SX_EEEEENS5_IJNS4_10UnderscoreES10_S10_EEEEENS4_13SM90_TMA_LOADENS4_14ComposedLayoutINS4_7SwizzleILi3ELi4ELi3EEENS4_18smem_ptr_flag_bitsILi8EEENSW_INS5_IJNSA_ILi8EEESG_EEENS5_IJSG_SB_EEEEEEEvNS4_8identityES13_S1D_vS1E_EENS_8epilogue10collective18CollectiveEpilogueINS1G_23Sm100TmaWarpSpecializedILi1ELi1ELi24ELb0ELb0EEEJSH_NS5_IJNSW_ISE_SB_EENSW_ISF_SB_EEEEESI_SJ_SI_SJ_NS1G_6fusion15FusionCallbacksIS1K_NS1O_17LinearCombinationISI_fSI_fLNS_15FloatRoundStyleE2EEESH_S1N_JEEENS4_5SM1004TMEM4LOAD25SM100_TMEM_LOAD_16dp32b8xES13_NS14_INS15_ILi0ELi4ELi3EEES18_NSW_INS5_IJS19_NSA_ILi16EEEEEENS5_IJS1Z_SB_EEEEEEENS4_39AutoVectorizingCopyWithAssumedAlignmentILi128EEENS4_14SM90_TMA_STOREES23_S25_S25_EEEvvEEEEvNT_6ParamsE,"",@"SHT_CUDA_INFO"
	.sectionflags	@""
	.align	4


	//----- nvinfo : EIATTR_CUDA_API_VERSION
	.align		4
        /*0000*/ 	.byte	0x04, 0x37
        /*0002*/ 	.short	(.L_28 - .L_27)
.L_27:
        /*0004*/ 	.word	0x00000082


	//----- nvinfo : EIATTR_KPARAM_INFO
	.align		4
.L_28:
        /*0008*/ 	.byte	0x04, 0x17
        /*000a*/ 	.short	(.L_30 - .L_29)
.L_29:
        /*000c*/ 	.word	0x00000000
        /*0010*/ 	.short	0x0000
        /*0012*/ 	.short	0x0000
        /*0014*/ 	.byte	0x00, 0xf0, 0x01, 0x20


	//----- nvinfo : EIATTR_AT_ENTRY_FRAGMENTS
	.align		4
.L_30:
        /*0018*/ 	.byte	0x04, 0x4f
        /*001a*/ 	.short	(.L_32 - .L_31)


	//   ....[0]....
.L_31:
        /*001c*/ 	.word	0x00000006


	//----- nvinfo : EIATTR_RESERVED_SMEM_USED
	.align		4
.L_32:
        /*0020*/ 	.byte	0x01, 0x41
	.zero		2


	//----- nvinfo : EIATTR_SPARSE_MMA_MASK
	.align		4
        /*0024*/ 	.byte	0x03, 0x50
        /*0026*/ 	.short	0x0000


	//----- nvinfo : EIATTR_TCGEN05_1CTA_USED
	.align		4
        /*0028*/ 	.byte	0x01, 0x51
	.zero		2


	//----- nvinfo : EIATTR_MAXREG_COUNT
	.align		4
        /*002c*/ 	.byte	0x03, 0x1b
        /*002e*/ 	.short	0x00ff


	//----- nvinfo : EIATTR_NUM_BARRIERS
	.align		4
        /*0030*/ 	.byte	0x02, 0x4c
        /*0032*/ 	.byte	0x07
	.zero		1


	//----- nvinfo : EIATTR_EXTERNS
	.align		4
        /*0034*/ 	.byte	0x04, 0x0f
        /*0036*/ 	.short	(.L_34 - .L_33)


	//   ....[0]....
	.align		4
.L_33:
        /*0038*/ 	.word	index@(__assertfail)


	//----- nvinfo : EIATTR_MERCURY_ISA_VERSION
	.align		4
.L_34:
        /*003c*/ 	.byte	0x03, 0x5f
        /*003e*/ 	.short	0x0101


	//----- nvinfo : EIATTR_INT_WARP_WIDE_INSTR_OFFSETS
	.align		4
        /*0040*/ 	.byte	0x04, 0x31
        /*0042*/ 	.short	(.L_36 - .L_35)


	//   ....[0]....
.L_35:
        /*0044*/ 	.word	0x00001f10


	//   ....[1]....
        /*0048*/ 	.word	0x00003fe0


	//   ....[2]....
        /*004c*/ 	.word	0x00004000


	//   ....[3]....
        /*0050*/ 	.word	0x00004030


	//   ....[4]....
        /*0054*/ 	.word	0x00004a70


	//   ....[5]....
        /*0058*/ 	.word	0x00004b00


	//   ....[6]....
        /*005c*/ 	.word	0x00004b30


	//   ....[7]....
        /*0060*/ 	.word	0x00004c00


	//----- nvinfo : EIATTR_COOP_GROUP_MASK_REGIDS
	.align		4
.L_36:
        /*0064*/ 	.byte	0x04, 0x29
        /*0066*/ 	.short	(.L_38 - .L_37)


	//   ....[0]....
.L_37:
        /*0068*/ 	.word	0xffffffff


	//   ....[1]....
        /*006c*/ 	.word	0xffffffff


	//   ....[2]....
        /*0070*/ 	.word	0xffffffff


	//   ....[3]....
        /*0074*/ 	.word	0xffffffff


	//   ....[4]....
        /*0078*/ 	.word	0xffffffff


	//   ....[5]....
        /*007c*/ 	.word	0xffffffff


	//   ....[6]....
        /*0080*/ 	.word	0xffffffff


	//   ....[7]....
        /*0084*/ 	.word	0xffffffff


	//   ....[8]....
        /*0088*/ 	.word	0xffffffff


	//   ....[9]....
        /*008c*/ 	.word	0xffffffff


	//   ....[10]....
        /*0090*/ 	.word	0xffffffff


	//   ....[11]....
        /*0094*/ 	.word	0xffffffff


	//   ....[12]....
        /*0098*/ 	.word	0xffffffff


	//----- nvinfo : EIATTR_COOP_GROUP_INSTR_OFFSETS
	.align		4
.L_38:
        /*009c*/ 	.byte	0x04, 0x28
        /*009e*/ 	.short	(.L_40 - .L_39)


	//   ....[0]....
.L_39:
        /*00a0*/ 	.word	0x00000090


	//   ....[1]....
        /*00a4*/ 	.word	0x000004c0


	//   ....[2]....
        /*00a8*/ 	.word	0x000007c0


	//   ....[3]....
        /*00ac*/ 	.word	0x00000900


	//   ....[4]....
        /*00b0*/ 	.word	0x00000a00


	//   ....[5]....
        /*00b4*/ 	.word	0x00000b70


	//   ....[6]....
        /*00b8*/ 	.word	0x00000d10


	//   ....[7]....
        /*00bc*/ 	.word	0x00001df0


	//   ....[8]....
        /*00c0*/ 	.word	0x00003200


	//   ....[9]....
        /*00c4*/ 	.word	0x00003410


	//   ....[10]....
        /*00c8*/ 	.word	0x00003440


	//   ....[11]....
        /*00cc*/ 	.word	0x00003ec0


	//   ....[12]....
        /*00d0*/ 	.word	0x000040f0


	//----- nvinfo : EIATTR_VRC_CTA_INIT_COUNT
	.align		4
.L_40:
        /*00d4*/ 	.byte	0x02, 0x4a
        /*00d6*/ 	.byte	0x80
	.zero		1


	//----- nvinfo : EIATTR_SYSCALL_OFFSETS
	.align		4
        /*00d8*/ 	.byte	0x04, 0x46
        /*00da*/ 	.short	(.L_42 - .L_41)


	//   ....[0]....
.L_41:
        /*00dc*/ 	.word	0x00005c00


	//   ....[1]....
        /*00e0*/ 	.word	0x00005d80


	//   ....[2]....
        /*00e4*/ 	.word	0x00005f00


	//----- nvinfo : EIATTR_MBARRIER_INSTR_OFFSETS
	.align		4
.L_42:
        /*00e8*/ 	.byte	0x04, 0x39
        /*00ea*/ 	.short	(.L_44 - .L_43)


	//   ....[0]....
.L_43:
        /*00ec*/ 	.word	0x000005c0
        /*00f0*/ 	.word	0x000000ff
        /*00f4*/ 	.word	0x00000000
        /*00f8*/ 	.short	0x0100
        /*00fa*/ 	.byte	0x05
	.zero		1


	//   ....[1]....
        /*00fc*/ 	.word	0x000005d0
        /*0100*/ 	.word	0x000000ff
        /*0104*/ 	.word	0x00000078
        /*0108*/ 	.short	0x0100
        /*010a*/ 	.byte	0x05
	.zero		1


	//   ....[2]....
        /*010c*/ 	.word	0x000005e0
        /*0110*/ 	.word	0x000000ff
        /*0114*/ 	.word	0x00000008
        /*0118*/ 	.short	0x0100
        /*011a*/ 	.byte	0x05
	.zero		1


	//   ....[3]....
        /*011c*/ 	.word	0x000005f0
        /*0120*/ 	.word	0x000000ff
        /*0124*/ 	.word	0x00000080
        /*0128*/ 	.short	0x0100
        /*012a*/ 	.byte	0x05
	.zero		1


	//   ....[4]....
        /*012c*/ 	.word	0x00000600
        /*0130*/ 	.word	0x000000ff
        /*0134*/ 	.word	0x00000010
        /*0138*/ 	.short	0x0100
        /*013a*/ 	.byte	0x05
	.zero		1


	//   ....[5]....
        /*013c*/ 	.word	0x00000610
        /*0140*/ 	.word	0x000000ff
        /*0144*/ 	.word	0x00000088
        /*0148*/ 	.short	0x0100
        /*014a*/ 	.byte	0x05
	.zero		1


	//   ....[6]....
        /*014c*/ 	.word	0x00000620
        /*0150*/ 	.word	0x000000ff
        /*0154*/ 	.word	0x00000018
        /*0158*/ 	.short	0x0100
        /*015a*/ 	.byte	0x05
	.zero		1


	//   ....[7]....
        /*015c*/ 	.word	0x00000630
        /*0160*/ 	.word	0x000000ff
        /*0164*/ 	.word	0x00000090
        /*0168*/ 	.short	0x0100
        /*016a*/ 	.byte	0x05
	.zero		1


	//   ....[8]....
        /*016c*/ 	.word	0x00000640
        /*0170*/ 	.word	0x000000ff
        /*0174*/ 	.word	0x00000020
        /*0178*/ 	.short	0x0100
        /*017a*/ 	.byte	0x05
	.zero		1


	//   ....[9]....
        /*017c*/ 	.word	0x00000650
        /*0180*/ 	.word	0x000000ff
        /*0184*/ 	.word	0x00000098
        /*0188*/ 	.short	0x0100
        /*018a*/ 	.byte	0x05
	.zero		1


	//   ....[10]....
        /*018c*/ 	.word	0x00000660
        /*0190*/ 	.word	0x000000ff
        /*0194*/ 	.word	0x00000028
        /*0198*/ 	.short	0x0100
        /*019a*/ 	.byte	0x05
	.zero		1


	//   ....[11]....
        /*019c*/ 	.word	0x00000670
        /*01a0*/ 	.word	0x000000ff
        /*01a4*/ 	.word	0x000000a0
        /*01a8*/ 	.short	0x0100
        /*01aa*/ 	.byte	0x05
	.zero		1


	//   ....[12]....
        /*01ac*/ 	.word	0x00000680
        /*01b0*/ 	.word	0x000000ff
        /*01b4*/ 	.word	0x00000030
        /*01b8*/ 	.short	0x0100
        /*01ba*/ 	.byte	0x05
	.zero		1


	//   ....[13]....
        /*01bc*/ 	.word	0x00000690
        /*01c0*/ 	.word	0x000000ff
        /*01c4*/ 	.word	0x000000a8
        /*01c8*/ 	.short	0x0100
        /*01ca*/ 	.byte	0x05
	.zero		1


	//   ....[14]....
        /*01cc*/ 	.word	0x000006a0
        /*01d0*/ 	.word	0x000000ff
        /*01d4*/ 	.word	0x00000038
        /*01d8*/ 	.short	0x0100
        /*01da*/ 	.byte	0x05
	.zero		1


	//   ....[15]....
        /*01dc*/ 	.word	0x000006b0
        /*01e0*/ 	.word	0x000000ff
        /*01e4*/ 	.word	0x000000b0
        /*01e8*/ 	.short	0x0100
        /*01ea*/ 	.byte	0x05
	.zero		1


	//   ....[16]....
        /*01ec*/ 	.word	0x000006c0
        /*01f0*/ 	.word	0x000000ff
        /*01f4*/ 	.word	0x00000040
        /*01f8*/ 	.short	0x0100
        /*01fa*/ 	.byte	0x05
	.zero		1


	//   ....[17]....
        /*01fc*/ 	.word	0x000006d0
        /*0200*/ 	.word	0x000000ff
        /*0204*/ 	.word	0x000000b8
        /*0208*/ 	.short	0x0100
        /*020a*/ 	.byte	0x05
	.zero		1


	//   ....[18]....
        /*020c*/ 	.word	0x000006e0
        /*0210*/ 	.word	0x000000ff
        /*0214*/ 	.word	0x00000048
        /*0218*/ 	.short	0x0100
        /*021a*/ 	.byte	0x05
	.zero		1


	//   ....[19]....
        /*021c*/ 	.word	0x000006f0
        /*0220*/ 	.word	0x000000ff
        /*0224*/ 	.word	0x000000c0
        /*0228*/ 	.short	0x0100
        /*022a*/ 	.byte	0x05
	.zero		1


	//   ....[20]....
        /*022c*/ 	.word	0x00000700
        /*0230*/ 	.word	0x000000ff
        /*0234*/ 	.word	0x00000050
        /*0238*/ 	.short	0x0100
        /*023a*/ 	.byte	0x05
	.zero		1


	//   ....[21]....
        /*023c*/ 	.word	0x00000710
        /*0240*/ 	.word	0x000000ff
        /*0244*/ 	.word	0x000000c8
        /*0248*/ 	.short	0x0100
        /*024a*/ 	.byte	0x05
	.zero		1


	//   ....[22]....
        /*024c*/ 	.word	0x00000720
        /*0250*/ 	.word	0x000000ff
        /*0254*/ 	.word	0x00000058
        /*0258*/ 	.short	0x0100
        /*025a*/ 	.byte	0x05
	.zero		1


	//   ....[23]....
        /*025c*/ 	.word	0x00000730
        /*0260*/ 	.word	0x000000ff
        /*0264*/ 	.word	0x000000d0
        /*0268*/ 	.short	0x0100
        /*026a*/ 	.byte	0x05
	.zero		1


	//   ....[24]....
        /*026c*/ 	.word	0x00000740
        /*0270*/ 	.word	0x000000ff
        /*0274*/ 	.word	0x00000060
        /*0278*/ 	.short	0x0100
        /*027a*/ 	.byte	0x05
	.zero		1


	//   ....[25]....
        /*027c*/ 	.word	0x00000750
        /*0280*/ 	.word	0x000000ff
        /*0284*/ 	.word	0x000000d8
        /*0288*/ 	.short	0x0100
        /*028a*/ 	.byte	0x05
	.zero		1


	//   ....[26]....
        /*028c*/ 	.word	0x00000760
        /*0290*/ 	.word	0x000000ff
        /*0294*/ 	.word	0x00000068
        /*0298*/ 	.short	0x0100
        /*029a*/ 	.byte	0x05
	.zero		1


	//   ....[27]....
        /*029c*/ 	.word	0x00000770
        /*02a0*/ 	.word	0x000000ff
        /*02a4*/ 	.word	0x000000e0
        /*02a8*/ 	.short	0x0100
        /*02aa*/ 	.byte	0x05
	.zero		1


	//   ....[28]....
        /*02ac*/ 	.word	0x00000780
        /*02b0*/ 	.word	0x000000ff
        /*02b4*/ 	.word	0x00000070
        /*02b8*/ 	.short	0x0100
        /*02ba*/ 	.byte	0x05
	.zero		1


	//   ....[29]....
        /*02bc*/ 	.word	0x00000790
        /*02c0*/ 	.word	0x000000ff
        /*02c4*/ 	.word	0x000000e8
        /*02c8*/ 	.short	0x0100
        /*02ca*/ 	.byte	0x05
	.zero		1


	//   ....[30]....
        /*02cc*/ 	.word	0x000008d0
        /*02d0*/ 	.word	0x000000ff
        /*02d4*/ 	.word	0x000000f0
        /*02d8*/ 	.short	0x0100
        /*02da*/ 	.byte	0x07
	.zero		1


	//   ....[31]....
        /*02dc*/ 	.word	0x000008e0
        /*02e0*/ 	.word	0x000000ff
        /*02e4*/ 	.word	0x000000f8
        /*02e8*/ 	.short	0x0100
        /*02ea*/ 	.byte	0x07
	.zero		1


	//   ....[32]....
        /*02ec*/ 	.word	0x000009d0
        /*02f0*/ 	.word	0x000000ff
        /*02f4*/ 	.word	0x00000100
        /*02f8*/ 	.short	0x0100
        /*02fa*/ 	.byte	0x05
	.zero		1


	//   ....[33]....
        /*02fc*/ 	.word	0x000009e0
        /*0300*/ 	.word	0x000000ff
        /*0304*/ 	.word	0x00000108
        /*0308*/ 	.short	0x0100
        /*030a*/ 	.byte	0x05
	.zero		1


	//   ....[34]....
        /*030c*/ 	.word	0x00000b20
        /*0310*/ 	.word	0x000000ff
        /*0314*/ 	.word	0x00000110
        /*0318*/ 	.short	0x0100
        /*031a*/ 	.byte	0x05
	.zero		1


	//   ....[35]....
        /*031c*/ 	.word	0x00000b30
        /*0320*/ 	.word	0x000000ff
        /*0324*/ 	.word	0x00000120
        /*0328*/ 	.short	0x0100
        /*032a*/ 	.byte	0x05
	.zero		1


	//   ....[36]....
        /*032c*/ 	.word	0x00000b40
        /*0330*/ 	.word	0x000000ff
        /*0334*/ 	.word	0x00000118
        /*0338*/ 	.short	0x0100
        /*033a*/ 	.byte	0x05
	.zero		1


	//   ....[37]....
        /*033c*/ 	.word	0x00000b50
        /*0340*/ 	.word	0x000000ff
        /*0344*/ 	.word	0x00000128
        /*0348*/ 	.short	0x0100
        /*034a*/ 	.byte	0x05
	.zero		1


	//   ....[38]....
        /*034c*/ 	.word	0x00000c80
        /*0350*/ 	.word	0x000000ff
        /*0354*/ 	.word	0x00000130
        /*0358*/ 	.short	0x0100
        /*035a*/ 	.byte	0x07
	.zero		1


	//   ....[39]....
        /*035c*/ 	.word	0x00000c90
        /*0360*/ 	.word	0x000000ff
        /*0364*/ 	.word	0x00000150
        /*0368*/ 	.short	0x0100
        /*036a*/ 	.byte	0x07
	.zero		1


	//   ....[40]....
        /*036c*/ 	.word	0x00000ca0
        /*0370*/ 	.word	0x000000ff
        /*0374*/ 	.word	0x00000138
        /*0378*/ 	.short	0x0100
        /*037a*/ 	.byte	0x07
	.zero		1


	//   ....[41]....
        /*037c*/ 	.word	0x00000cb0
        /*0380*/ 	.word	0x000000ff
        /*0384*/ 	.word	0x00000158
        /*0388*/ 	.short	0x0100
        /*038a*/ 	.byte	0x07
	.zero		1


	//   ....[42]....
        /*038c*/ 	.word	0x00000cc0
        /*0390*/ 	.word	0x000000ff
        /*0394*/ 	.word	0x00000140
        /*0398*/ 	.short	0x0100
        /*039a*/ 	.byte	0x07
	.zero		1


	//   ....[43]....
        /*039c*/ 	.word	0x00000cd0
        /*03a0*/ 	.word	0x000000ff
        /*03a4*/ 	.word	0x00000160
        /*03a8*/ 	.short	0x0100
        /*03aa*/ 	.byte	0x07
	.zero		1


	//   ....[44]....
        /*03ac*/ 	.word	0x00000ce0
        /*03b0*/ 	.word	0x000000ff
        /*03b4*/ 	.word	0x00000148
        /*03b8*/ 	.short	0x0100
        /*03ba*/ 	.byte	0x07
	.zero		1


	//   ....[45]....
        /*03bc*/ 	.word	0x00000cf0
        /*03c0*/ 	.word	0x000000ff
        /*03c4*/ 	.word	0x00000168
        /*03c8*/ 	.short	0x0100
        /*03ca*/ 	.byte	0x07
	.zero		1


	//   ....[46]....
        /*03cc*/ 	.word	0x00000de0
        /*03d0*/ 	.word	0x000000ff
        /*03d4*/ 	.word	0x00000170
        /*03d8*/ 	.short	0x0100
        /*03da*/ 	.byte	0x05
	.zero		1


	//   ....[47]....
        /*03dc*/ 	.word	0x00000df0
        /*03e0*/ 	.word	0x000000ff
        /*03e4*/ 	.word	0x00000180
        /*03e8*/ 	.short	0x0100
        /*03ea*/ 	.byte	0x05
	.zero		1


	//   ....[48]....
        /*03ec*/ 	.word	0x00000e00
        /*03f0*/ 	.word	0x000000ff
        /*03f4*/ 	.word	0x00000178
        /*03f8*/ 	.short	0x0100
        /*03fa*/ 	.byte	0x05
	.zero		1


	//   ....[49]....
        /*03fc*/ 	.word	0x00000e10
        /*0400*/ 	.word	0x000000ff
        /*0404*/ 	.word	0x00000188
        /*0408*/ 	.short	0x0100
        /*040a*/ 	.byte	0x05
	.zero		1


	//   ....[50]....
        /*040c*/ 	.word	0x000016f0
        /*0410*/ 	.word	0x00000003
        /*0414*/ 	.word	0x00000180
        /*0418*/ 	.short	0x010a
        /*041a*/ 	.byte	0xff
	.zero		1


	//   ....[51]....
        /*041c*/ 	.word	0x00001720
        /*0420*/ 	.word	0x00000003
        /*0424*/ 	.word	0x00000170
        /*0428*/ 	.short	0x0101
        /*042a*/ 	.byte	0xff
	.zero		1


	//   ....[52]....
        /*042c*/ 	.word	0x000017f0
        /*0430*/ 	.word	0x000000ff
        /*0434*/ 	.word	0x00000078
        /*0438*/ 	.short	0x010a
        /*043a*/ 	.byte	0x05
	.zero		1


	//   ....[53]....
        /*043c*/ 	.word	0x00001890
        /*0440*/ 	.word	0x000000ff
        /*0444*/ 	.word	0x00000078
        /*0448*/ 	.short	0x010a
        /*044a*/ 	.byte	0x21
	.zero		1


	//   ....[54]....
        /*044c*/ 	.word	0x000019e0
        /*0450*/ 	.word	0x000000ff
        /*0454*/ 	.word	0x00000078
        /*0458*/ 	.short	0x010a
        /*045a*/ 	.byte	0x08
	.zero		1


	//   ....[55]....
        /*045c*/ 	.word	0x00001af0
        /*0460*/ 	.word	0x000000ff
        /*0464*/ 	.word	0x00000108
        /*0468*/ 	.short	0x0101
        /*046a*/ 	.byte	0x04
	.zero		1


	//   ....[56]....
        /*046c*/ 	.word	0x00001b10
        /*0470*/ 	.word	0x000000ff
        /*0474*/ 	.word	0x00000078
        /*0478*/ 	.short	0x010a
        /*047a*/ 	.byte	0x05
	.zero		1


	//   ....[57]....
        /*047c*/ 	.word	0x00001b90
        /*0480*/ 	.word	0x000000ff
        /*0484*/ 	.word	0x00000078
        /*0488*/ 	.short	0x010a
        /*048a*/ 	.byte	0x11
	.zero		1


	//   ....[58]....
        /*048c*/ 	.word	0x00001ce0
        /*0490*/ 	.word	0x000000ff
        /*0494*/ 	.word	0x00000078
        /*0498*/ 	.short	0x010a
        /*049a*/ 	.byte	0x08
	.zero		1


	//   ....[59]....
        /*049c*/ 	.word	0x00001e20
        /*04a0*/ 	.word	0x00000002
        /*04a4*/ 	.word	0x00000110
        /*04a8*/ 	.short	0x010a
        /*04aa*/ 	.byte	0xff
	.zero		1


	//   ....[60]....
        /*04ac*/ 	.word	0x00001ee0
        /*04b0*/ 	.word	0x00000002
        /*04b4*/ 	.word	0x00000000
        /*04b8*/ 	.short	0x0101
        /*04ba*/ 	.byte	0xff
	.zero		1


	//   ....[61]....
        /*04bc*/ 	.word	0x00002440
        /*04c0*/ 	.word	0x000000ff
        /*04c4*/ 	.word	0x00000000
        /*04c8*/ 	.short	0x010a
        /*04ca*/ 	.byte	0x05
	.zero		1


	//   ....[62]....
        /*04cc*/ 	.word	0x000024d0
        /*04d0*/ 	.word	0x000000ff
        /*04d4*/ 	.word	0x00000000
        /*04d8*/ 	.short	0x010a
        /*04da*/ 	.byte	0x05
	.zero		1


	//   ....[63]....
        /*04dc*/ 	.word	0x00002560
        /*04e0*/ 	.word	0x000000ff
        /*04e4*/ 	.word	0x00000000
        /*04e8*/ 	.short	0x010a
        /*04ea*/ 	.byte	0x05
	.zero		1


	//   ....[64]....
        /*04ec*/ 	.word	0x000025f0
        /*04f0*/ 	.word	0x000000ff
        /*04f4*/ 	.word	0x00000000
        /*04f8*/ 	.short	0x010a
        /*04fa*/ 	.byte	0x05
	.zero		1


	//   ....[65]....
        /*04fc*/ 	.word	0x00002680
        /*0500*/ 	.word	0x000000ff
        /*0504*/ 	.word	0x00000000
        /*0508*/ 	.short	0x010a
        /*050a*/ 	.byte	0x05
	.zero		1


	//   ....[66]....
        /*050c*/ 	.word	0x00002710
        /*0510*/ 	.word	0x000000ff
        /*0514*/ 	.word	0x00000000
        /*0518*/ 	.short	0x010a
        /*051a*/ 	.byte	0x05
	.zero		1


	//   ....[67]....
        /*051c*/ 	.word	0x000027a0
        /*0520*/ 	.word	0x000000ff
        /*0524*/ 	.word	0x00000000
        /*0528*/ 	.short	0x010a
        /*052a*/ 	.byte	0x05
	.zero		1


	//   ....[68]....
        /*052c*/ 	.word	0x00002830
        /*0530*/ 	.word	0x000000ff
        /*0534*/ 	.word	0x00000000
        /*0538*/ 	.short	0x010a
        /*053a*/ 	.byte	0x05
	.zero		1


	//   ....[69]....
        /*053c*/ 	.word	0x000028c0
        /*0540*/ 	.word	0x000000ff
        /*0544*/ 	.word	0x00000000
        /*0548*/ 	.short	0x010a
        /*054a*/ 	.byte	0x05
	.zero		1


	//   ....[70]....
        /*054c*/ 	.word	0x00002950
        /*0550*/ 	.word	0x000000ff
        /*0554*/ 	.word	0x00000000
        /*0558*/ 	.short	0x010a
        /*055a*/ 	.byte	0x05
	.zero		1


	//   ....[71]....
        /*055c*/ 	.word	0x000029e0
        /*0560*/ 	.word	0x000000ff
        /*0564*/ 	.word	0x00000000
        /*0568*/ 	.short	0x010a
        /*056a*/ 	.byte	0x05
	.zero		1


	//   ....[72]....
        /*056c*/ 	.word	0x00002a70
        /*0570*/ 	.word	0x000000ff
        /*0574*/ 	.word	0x00000000
        /*0578*/ 	.short	0x010a
        /*057a*/ 	.byte	0x05
	.zero		1


	//   ....[73]....
        /*057c*/ 	.word	0x00002b00
        /*0580*/ 	.word	0x000000ff
        /*0584*/ 	.word	0x00000000
        /*0588*/ 	.short	0x010a
        /*058a*/ 	.byte	0x05
	.zero		1


	//   ....[74]....
        /*058c*/ 	.word	0x00002b90
        /*0590*/ 	.word	0x000000ff
        /*0594*/ 	.word	0x00000000
        /*0598*/ 	.short	0x010a
        /*059a*/ 	.byte	0x05
	.zero		1


	//   ....[75]....
        /*059c*/ 	.word	0x00002c30
        /*05a0*/ 	.word	0x00000000
        /*05a4*/ 	.word	0x00000000
        /*05a8*/ 	.short	0x010a
        /*05aa*/ 	.byte	0xff
	.zero		1


	//   ....[76]....
        /*05ac*/ 	.word	0x00002d50
        /*05b0*/ 	.word	0x00000000
        /*05b4*/ 	.word	0x00000170
        /*05b8*/ 	.short	0x010a
        /*05ba*/ 	.byte	0xff
	.zero		1


	//   ....[77]....
        /*05bc*/ 	.word	0x00002db0
        /*05c0*/ 	.word	0x00000004
        /*05c4*/ 	.word	0x00000000
        /*05c8*/ 	.short	0x0101
        /*05ca*/ 	.byte	0xff
	.zero		1


	//   ....[78]....
        /*05cc*/ 	.word	0x00002dd0
        /*05d0*/ 	.word	0x000000ff
        /*05d4*/ 	.word	0x00000120
        /*05d8*/ 	.short	0x010a
        /*05da*/ 	.byte	0x05
	.zero		1


	//   ....[79]....
        /*05dc*/ 	.word	0x00002ef0
        /*05e0*/ 	.word	0x00000000
        /*05e4*/ 	.word	0x00000110
        /*05e8*/ 	.short	0x010a
        /*05ea*/ 	.byte	0xff
	.zero		1


	//   ....[80]....
        /*05ec*/ 	.word	0x00003000
        /*05f0*/ 	.word	0x00000000
        /*05f4*/ 	.word	0x00000000
        /*05f8*/ 	.short	0x0101
        /*05fa*/ 	.byte	0xff
	.zero		1


	//   ....[81]....
        /*05fc*/ 	.word	0x00003090
        /*0600*/ 	.word	0x000000ff
        /*0604*/ 	.word	0x00000120
        /*0608*/ 	.short	0x0106
        /*060a*/ 	.byte	0x05
	.zero		1


	//   ....[82]....
        /*060c*/ 	.word	0x000030b0
        /*0610*/ 	.word	0x000000ff
        /*0614*/ 	.word	0x00000120
        /*0618*/ 	.short	0x010a
        /*061a*/ 	.byte	0x05
	.zero		1


	//   ....[83]....
        /*061c*/ 	.word	0x00003140
        /*0620*/ 	.word	0x000000ff
        /*0624*/ 	.word	0x00000120
        /*0628*/ 	.short	0x0106
        /*062a*/ 	.byte	0x04
	.zero		1


	//   ....[84]....
        /*062c*/ 	.word	0x00003180
        /*0630*/ 	.word	0x00000000
        /*0634*/ 	.word	0x00000120
        /*0638*/ 	.short	0x010a
        /*063a*/ 	.byte	0xff
	.zero		1


	//   ....[85]....
        /*063c*/ 	.word	0x000036c0
        /*0640*/ 	.word	0x00000000
        /*0644*/ 	.word	0x00000110
        /*0648*/ 	.short	0x010a
        /*064a*/ 	.byte	0xff
	.zero		1


	//   ....[86]....
        /*064c*/ 	.word	0x000037d0
        /*0650*/ 	.word	0x00000003
        /*0654*/ 	.word	0x00000000
        /*0658*/ 	.short	0x0101
        /*065a*/ 	.byte	0xff
	.zero		1


	//   ....[87]....
        /*065c*/ 	.word	0x000037e0
        /*0660*/ 	.word	0x000000ff
        /*0664*/ 	.word	0x00000000
        /*0668*/ 	.short	0x010a
        /*066a*/ 	.byte	0x05
	.zero		1


	//   ....[88]....
        /*066c*/ 	.word	0x00003850
        /*0670*/ 	.word	0x000000ff
        /*0674*/ 	.word	0x00000150
        /*0678*/ 	.short	0x010a
        /*067a*/ 	.byte	0x0e
	.zero		1


	//   ....[89]....
        /*067c*/ 	.word	0x00003920
        /*0680*/ 	.word	0x000000ff
        /*0684*/ 	.word	0x00000000
        /*0688*/ 	.short	0x010a
        /*068a*/ 	.byte	0x07
	.zero		1


	//   ....[90]....
        /*068c*/ 	.word	0x00003a50
        /*0690*/ 	.word	0x000000ff
        /*0694*/ 	.word	0x00000000
        /*0698*/ 	.short	0x010a
        /*069a*/ 	.byte	0x13
	.zero		1


	//   ....[91]....
        /*069c*/ 	.word	0x00003cf0
        /*06a0*/ 	.word	0x000000ff
        /*06a4*/ 	.word	0x00000000
        /*06a8*/ 	.short	0x010a
        /*06aa*/ 	.byte	0x05
	.zero		1


	//   ....[92]....
        /*06ac*/ 	.word	0x00003d80
        /*06b0*/ 	.word	0x000000ff
        /*06b4*/ 	.word	0x00000000
        /*06b8*/ 	.short	0x010a
        /*06ba*/ 	.byte	0x05
	.zero		1


	//   ....[93]....
        /*06bc*/ 	.word	0x00003e10
        /*06c0*/ 	.word	0x000000ff
        /*06c4*/ 	.word	0x00000000
        /*06c8*/ 	.short	0x010a
        /*06ca*/ 	.byte	0x05
	.zero		1


	//   ....[94]....
        /*06cc*/ 	.word	0x00003ea0
        /*06d0*/ 	.word	0x000000ff
        /*06d4*/ 	.word	0x00000000
        /*06d8*/ 	.short	0x010a
        /*06da*/ 	.byte	0x06
	.zero		1


	//   ....[95]....
        /*06dc*/ 	.word	0x000042f0
        /*06e0*/ 	.word	0x00000000
        /*06e4*/ 	.word	0x00000110
        /*06e8*/ 	.short	0x010a
        /*06ea*/ 	.byte	0xff
	.zero		1


	//   ....[96]....
        /*06ec*/ 	.word	0x000043e0
        /*06f0*/ 	.word	0x00000000
        /*06f4*/ 	.word	0x00000000
        /*06f8*/ 	.short	0x0101
        /*06fa*/ 	.byte	0xff
	.zero		1


	//   ....[97]....
        /*06fc*/ 	.word	0x00004700
        /*0700*/ 	.word	0x000000ff
        /*0704*/ 	.word	0x00000108
        /*0708*/ 	.short	0x010a
        /*070a*/ 	.byte	0x07
	.zero		1


	//   ....[98]....
        /*070c*/ 	.word	0x00004880
        /*0710*/ 	.word	0x000000ff
        /*0714*/ 	.word	0x000000f8
        /*0718*/ 	.short	0x010a
        /*071a*/ 	.byte	0x07
	.zero		1


	//   ....[99]....
        /*071c*/ 	.word	0x00004c80
        /*0720*/ 	.word	0x000000ff
        /*0724*/ 	.word	0x000000f0
        /*0728*/ 	.short	0x010b
        /*072a*/ 	.byte	0x07
	.zero		1


	//   ....[100]....
        /*072c*/ 	.word	0x00004ca0
        /*0730*/ 	.word	0x000000ff
        /*0734*/ 	.word	0x00000000
        /*0738*/ 	.short	0x0101
        /*073a*/ 	.byte	0x25
	.zero		1


	//   ....[101]....
        /*073c*/ 	.word	0x00004ce0
        /*0740*/ 	.word	0x00000000
        /*0744*/ 	.word	0x000000f8
        /*0748*/ 	.short	0x010a
        /*074a*/ 	.byte	0xff
	.zero		1


	//   ....[102]....
        /*074c*/ 	.word	0x00004f80
        /*0750*/ 	.word	0x00000000
        /*0754*/ 	.word	0x00000110
        /*0758*/ 	.short	0x010a
        /*075a*/ 	.byte	0xff
	.zero		1


	//   ....[103]....
        /*075c*/ 	.word	0x00005070
        /*0760*/ 	.word	0x00000000
        /*0764*/ 	.word	0x00000000
        /*0768*/ 	.short	0x0101
        /*076a*/ 	.byte	0xff
	.zero		1


	//   ....[104]....
        /*076c*/ 	.word	0x00005720
        /*0770*/ 	.word	0x000000ff
        /*0774*/ 	.word	0x000000f0
        /*0778*/ 	.short	0x010a
        /*077a*/ 	.byte	0x2e
	.zero		1


	//   ....[105]....
        /*077c*/ 	.word	0x00005790
        /*0780*/ 	.word	0x000000ff
        /*0784*/ 	.word	0x00000130
        /*0788*/ 	.short	0x010a
        /*078a*/ 	.byte	0x32
	.zero		1


	//   ....[106]....
        /*078c*/ 	.word	0x00005850
        /*0790*/ 	.word	0x000000ff
        /*0794*/ 	.word	0x000000f0
        /*0798*/ 	.short	0x010a
        /*079a*/ 	.byte	0x2e
	.zero		1


	//   ....[107]....
        /*079c*/ 	.word	0x00005a10
        /*07a0*/ 	.word	0x000000ff
        /*07a4*/ 	.word	0x00000000
        /*07a8*/ 	.short	0x0101
        /*07aa*/ 	.byte	0x04
	.zero		1


	//   ....[108]....
        /*07ac*/ 	.word	0x00005a30
        /*07b0*/ 	.word	0x000000ff
        /*07b4*/ 	.word	0x00000130
        /*07b8*/ 	.short	0x010a
        /*07ba*/ 	.byte	0x32
	.zero		1


	//   ....[109]....
        /*07bc*/ 	.word	0x00006040
        /*07c0*/ 	.word	0x000000ff
        /*07c4*/ 	.word	0x00000000
        /*07c8*/ 	.short	0x0101
        /*07ca*/ 	.byte	0x05
	.zero		1


	//   ....[110]....
        /*07cc*/ 	.word	0x000068d0
        /*07d0*/ 	.word	0x00000003
        /*07d4*/ 	.word	0x00000180
        /*07d8*/ 	.short	0x010a
        /*07da*/ 	.byte	0xff
	.zero		1


	//   ....[111]....
        /*07dc*/ 	.word	0x00006930
        /*07e0*/ 	.word	0x00000002
        /*07e4*/ 	.word	0x00000078
        /*07e8*/ 	.short	0x010a
        /*07ea*/ 	.byte	0xff
	.zero		1


	//   ....[112]....
        /*07ec*/ 	.word	0x00006990
        /*07f0*/ 	.word	0x00000002
        /*07f4*/ 	.word	0x00000078
        /*07f8*/ 	.short	0x010a
        /*07fa*/ 	.byte	0xff
	.zero		1


	//   ....[113]....
        /*07fc*/ 	.word	0x000069e0
        /*0800*/ 	.word	0x00000002
        /*0804*/ 	.word	0x00000110
        /*0808*/ 	.short	0x010a
        /*080a*/ 	.byte	0xff
	.zero		1


	//   ....[114]....
        /*080c*/ 	.word	0x00006a40
        /*0810*/ 	.word	0x00000000
        /*0814*/ 	.word	0x00000000
        /*0818*/ 	.short	0x010a
        /*081a*/ 	.byte	0xff
	.zero		1


	//   ....[115]....
        /*081c*/ 	.word	0x00006aa0
        /*0820*/ 	.word	0x00000000
        /*0824*/ 	.word	0x00000000
        /*0828*/ 	.short	0x010a
        /*082a*/ 	.byte	0xff
	.zero		1


	//   ....[116]....
        /*082c*/ 	.word	0x00006b00
        /*0830*/ 	.word	0x00000000
        /*0834*/ 	.word	0x00000000
        /*0838*/ 	.short	0x010a
        /*083a*/ 	.byte	0xff
	.zero		1


	//   ....[117]....
        /*083c*/ 	.word	0x00006b60
        /*0840*/ 	.word	0x00000000
        /*0844*/ 	.word	0x00000000
        /*0848*/ 	.short	0x010a
        /*084a*/ 	.byte	0xff
	.zero		1


	//   ....[118]....
        /*084c*/ 	.word	0x00006bc0
        /*0850*/ 	.word	0x00000000
        /*0854*/ 	.word	0x00000000
        /*0858*/ 	.short	0x010a
        /*085a*/ 	.byte	0xff
	.zero		1


	//   ....[119]....
        /*085c*/ 	.word	0x00006c20
        /*0860*/ 	.word	0x00000000
        /*0864*/ 	.word	0x00000000
        /*0868*/ 	.short	0x010a
        /*086a*/ 	.byte	0xff
	.zero		1


	//   ....[120]....
        /*086c*/ 	.word	0x00006c80
        /*0870*/ 	.word	0x00000000
        /*0874*/ 	.word	0x00000000
        /*0878*/ 	.short	0x010a
        /*087a*/ 	.byte	0xff
	.zero		1


	//   ....[121]....
        /*087c*/ 	.word	0x00006ce0
        /*0880*/ 	.word	0x00000000
        /*0884*/ 	.word	0x00000000
        /*0888*/ 	.short	0x010a
        /*088a*/ 	.byte	0xff
	.zero		1


	//   ....[122]....
        /*088c*/ 	.word	0x00006d40
        /*0890*/ 	.word	0x00000000
        /*0894*/ 	.word	0x00000000
        /*0898*/ 	.short	0x010a
        /*089a*/ 	.byte	0xff
	.zero		1


	//   ....[123]....
        /*089c*/ 	.word	0x00006da0
        /*08a0*/ 	.word	0x00000000
        /*08a4*/ 	.word	0x00000000
        /*08a8*/ 	.short	0x010a
        /*08aa*/ 	.byte	0xff
	.zero		1


	//   ....[124]....
        /*08ac*/ 	.word	0x00006e00
        /*08b0*/ 	.word	0x00000000
        /*08b4*/ 	.word	0x00000000
        /*08b8*/ 	.short	0x010a
        /*08ba*/ 	.byte	0xff
	.zero		1


	//   ....[125]....
        /*08bc*/ 	.word	0x00006e60
        /*08c0*/ 	.word	0x00000000
        /*08c4*/ 	.word	0x00000000
        /*08c8*/ 	.short	0x010a
        /*08ca*/ 	.byte	0xff
	.zero		1


	//   ....[126]....
        /*08cc*/ 	.word	0x00006ec0
        /*08d0*/ 	.word	0x00000000
        /*08d4*/ 	.word	0x00000000
        /*08d8*/ 	.short	0x010a
        /*08da*/ 	.byte	0xff
	.zero		1


	//   ....[127]....
        /*08dc*/ 	.word	0x00006f20
        /*08e0*/ 	.word	0x00000000
        /*08e4*/ 	.word	0x00000000
        /*08e8*/ 	.short	0x010a
        /*08ea*/ 	.byte	0xff
	.zero		1


	//   ....[128]....
        /*08ec*/ 	.word	0x00006f70
        /*08f0*/ 	.word	0x00000000
        /*08f4*/ 	.word	0x00000170
        /*08f8*/ 	.short	0x010a
        /*08fa*/ 	.byte	0xff
	.zero		1


	//   ....[129]....
        /*08fc*/ 	.word	0x00006fd0
        /*0900*/ 	.word	0x00000000
        /*0904*/ 	.word	0x00000120
        /*0908*/ 	.short	0x010a
        /*090a*/ 	.byte	0xff
	.zero		1


	//   ....[130]....
        /*090c*/ 	.word	0x00007020
        /*0910*/ 	.word	0x00000000
        /*0914*/ 	.word	0x00000110
        /*0918*/ 	.short	0x010a
        /*091a*/ 	.byte	0xff
	.zero		1


	//   ....[131]....
        /*091c*/ 	.word	0x00007080
        /*0920*/ 	.word	0x00000000
        /*0924*/ 	.word	0x00000120
        /*0928*/ 	.short	0x010a
        /*092a*/ 	.byte	0xff
	.zero		1


	//   ....[132]....
        /*092c*/ 	.word	0x000070d0
        /*0930*/ 	.word	0x00000000
        /*0934*/ 	.word	0x00000110
        /*0938*/ 	.short	0x010a
        /*093a*/ 	.byte	0xff
	.zero		1


	//   ....[133]....
        /*093c*/ 	.word	0x00007130
        /*0940*/ 	.word	0x00000003
        /*0944*/ 	.word	0x00000150
        /*0948*/ 	.short	0x010a
        /*094a*/ 	.byte	0xff
	.zero		1


	//   ....[134]....
        /*094c*/ 	.word	0x00007190
        /*0950*/ 	.word	0x00000000
        /*0954*/ 	.word	0x00000000
        /*0958*/ 	.short	0x010a
        /*095a*/ 	.byte	0xff
	.zero		1


	//   ....[135]....
        /*095c*/ 	.word	0x000071f0
        /*0960*/ 	.word	0x00000000
        /*0964*/ 	.word	0x00000000
        /*0968*/ 	.short	0x010a
        /*096a*/ 	.byte	0xff
	.zero		1


	//   ....[136]....
        /*096c*/ 	.word	0x00007250
        /*0970*/ 	.word	0x00000000
        /*0974*/ 	.word	0x00000000
        /*0978*/ 	.short	0x010a
        /*097a*/ 	.byte	0xff
	.zero		1


	//   ....[137]....
        /*097c*/ 	.word	0x000072b0
        /*0980*/ 	.word	0x00000000
        /*0984*/ 	.word	0x00000000
        /*0988*/ 	.short	0x010a
        /*098a*/ 	.byte	0xff
	.zero		1


	//   ....[138]....
        /*098c*/ 	.word	0x00007310
        /*0990*/ 	.word	0x00000000
        /*0994*/ 	.word	0x00000000
        /*0998*/ 	.short	0x010a
        /*099a*/ 	.byte	0xff
	.zero		1


	//   ....[139]....
        /*099c*/ 	.word	0x00007360
        /*09a0*/ 	.word	0x00000000
        /*09a4*/ 	.word	0x00000110
        /*09a8*/ 	.short	0x010a
        /*09aa*/ 	.byte	0xff
	.zero		1


	//   ....[140]....
        /*09ac*/ 	.word	0x000073c0
        /*09b0*/ 	.word	0x00000000
        /*09b4*/ 	.word	0x00000108
        /*09b8*/ 	.short	0x010a
        /*09ba*/ 	.byte	0xff
	.zero		1


	//   ....[141]....
        /*09bc*/ 	.word	0x00007420
        /*09c0*/ 	.word	0x00000000
        /*09c4*/ 	.word	0x000000f8
        /*09c8*/ 	.short	0x010a
        /*09ca*/ 	.byte	0xff
	.zero		1


	//   ....[142]....
        /*09cc*/ 	.word	0x00007470
        /*09d0*/ 	.word	0x00000000
        /*09d4*/ 	.word	0x00000110
        /*09d8*/ 	.short	0x010a
        /*09da*/ 	.byte	0xff
	.zero		1


	//   ....[143]....
        /*09dc*/ 	.word	0x000074d0
        /*09e0*/ 	.word	0x00000000
        /*09e4*/ 	.word	0x000000f0
        /*09e8*/ 	.short	0x010a
        /*09ea*/ 	.byte	0xff
	.zero		1


	//   ....[144]....
        /*09ec*/ 	.word	0x00007530
        /*09f0*/ 	.word	0x00000003
        /*09f4*/ 	.word	0x00000130
        /*09f8*/ 	.short	0x010a
        /*09fa*/ 	.byte	0xff
	.zero		1


	//----- nvinfo : EIATTR_NUM_MBARRIERS
	.align		4
.L_44:
        /*09fc*/ 	.byte	0x03, 0x38
        /*09fe*/ 	.short	0x0032


	//----- nvinfo : EIATTR_EXIT_INSTR_OFFSETS
	.align		4
        /*0a00*/ 	.byte	0x04, 0x1c
        /*0a02*/ 	.short	(.L_46 - .L_45)


	//   ....[0]....
.L_45:
        /*0a04*/ 	.word	0x00002c60


	//   ....[1]....
        /*0a08*/ 	.word	0x00003150


	//   ....[2]....
        /*0a0c*/ 	.word	0x000031b0


	//   ....[3]....
        /*0a10*/ 	.word	0x00004100


	//   ....[4]....
        /*0a14*/ 	.word	0x00004d10


	//   ....[5]....
        /*0a18*/ 	.word	0x00004d50


	//   ....[6]....
        /*0a1c*/ 	.word	0x000068c0


	//----- nvinfo : EIATTR_MAX_THREADS
	.align		4
.L_46:
        /*0a20*/ 	.byte	0x04, 0x05
        /*0a22*/ 	.short	(.L_48 - .L_47)
.L_47:
        /*0a24*/ 	.word	0x00000100
        /*0a28*/ 	.word	0x00000001
        /*0a2c*/ 	.word	0x00000001


	//----- nvinfo : EIATTR_CRS_STACK_SIZE
	.align		4
.L_48:
        /*0a30*/ 	.byte	0x04, 0x1e
        /*0a32*/ 	.short	(.L_50 - .L_49)
.L_49:
        /*0a34*/ 	.word	0x00000000


	//----- nvinfo : EIATTR_CBANK_PARAM_SIZE
	.align		4
.L_50:
        /*0a38*/ 	.byte	0x03, 0x19
        /*0a3a*/ 	.short	0x0800


	//----- nvinfo : EIATTR_PARAM_CBANK
	.align		4
        /*0a3c*/ 	.byte	0x04, 0x0a
        /*0a3e*/ 	.short	(.L_52 - .L_51)
	.align		4
.L_51:
        /*0a40*/ 	.word	index@(.nv.constant0._ZN7cutlass13device_kernelINS_4gemm6kernel13GemmUniversalIN4cute5tupleIJiiiiEEENS1_10collective13CollectiveMmaINS1_35MainloopSm100TmaUmmaWarpSpecializedILi15ELi2ELi4ENS5_IJNS4_1CILi1EEESB_SB_EEEEENS5_IJNSA_ILi64EEENSA_ILi48EEENSA_ILi128EEEEEENS_12float_e4m3_tENS5_IJlSB_lEEESI_SJ_NS4_8TiledMMAINS4_8MMA_AtomIJNS4_10MMA_TraitsINS4_19SM100_MMA_F8F6F4_SSEJSI_SI_fSE_SF_NS4_17integral_constantINS4_4UMMA5MajorELSQ_0EEESR_NSO_INSP_7ScaleInELSS_0EEEST_EEEEEENS4_6LayoutISC_NS5_IJNSA_ILi0EEESX_SX_EEEEENS5_IJNS4_10UnderscoreES10_S10_EEEEENS4_13SM90_TMA_LOADENS4_14ComposedLayoutINS4_7SwizzleILi3ELi4ELi3EEENS4_18smem_ptr_flag_bitsILi8EEENSW_INS5_IJNSA_ILi8EEESG_EEENS5_IJSG_SB_EEEEEEEvNS4_8identityES13_S1D_vS1E_EENS_8epilogue10collective18CollectiveEpilogueINS1G_23Sm100TmaWarpSpecializedILi1ELi1ELi24ELb0ELb0EEEJSH_NS5_IJNSW_ISE_SB_EENSW_ISF_SB_EEEEESI_SJ_SI_SJ_NS1G_6fusion15FusionCallbacksIS1K_NS1O_17LinearCombinationISI_fSI_fLNS_15FloatRoundStyleE2EEESH_S1N_JEEENS4_5SM1004TMEM4LOAD25SM100_TMEM_LOAD_16dp32b8xES13_NS14_INS15_ILi0ELi4ELi3EEES18_NSW_INS5_IJS19_NSA_ILi16EEEEEENS5_IJS1Z_SB_EEEEEEENS4_39AutoVectorizingCopyWithAssumedAlignmentILi128EEENS4_14SM90_TMA_STOREES23_S25_S25_EEEvvEEEEvNT_6ParamsE)
        /*0a44*/ 	.short	0x0380
        /*0a46*/ 	.short	0x0800


	//----- nvinfo : EIATTR_SW_WAR
	.align		4
.L_52:
        /*0a48*/ 	.byte	0x04, 0x36
        /*0a4a*/ 	.short	(.L_54 - .L_53)
.L_53:
        /*0a4c*/ 	.word	0x00000008
.L_54:


//--------------------- .nv.callgraph             --------------------------
	.section	.nv.callgraph,"",@"SHT_CUDA_CALLGRAPH"
	.align	4
	.sectionentsize	8
	.align		4
        /*0000*/ 	.word	0x00000000
	.align		4
        /*0004*/ 	.word	0xffffffff
	.align		4
        /*0008*/ 	.word	index@(_ZN7cutlass13device_kernelINS_4gemm6kernel13GemmUniversalIN4cute5tupleIJiiiiEEENS1_10collective13CollectiveMmaINS1_35MainloopSm100TmaUmmaWarpSpecializedILi15ELi2ELi4ENS5_IJNS4_1CILi1EEESB_SB_EEEEENS5_IJNSA_ILi64EEENSA_ILi48EEENSA_ILi128EEEEEENS_12float_e4m3_tENS5_IJlSB_lEEESI_SJ_NS4_8TiledMMAINS4_8MMA_AtomIJNS4_10MMA_TraitsINS4_19SM100_MMA_F8F6F4_SSEJSI_SI_fSE_SF_NS4_17integral_constantINS4_4UMMA5MajorELSQ_0EEESR_NSO_INSP_7ScaleInELSS_0EEEST_EEEEEENS4_6LayoutISC_NS5_IJNSA_ILi0EEESX_SX_EEEEENS5_IJNS4_10UnderscoreES10_S10_EEEEENS4_13SM90_TMA_LOADENS4_14ComposedLayoutINS4_7SwizzleILi3ELi4ELi3EEENS4_18smem_ptr_flag_bitsILi8EEENSW_INS5_IJNSA_ILi8EEESG_EEENS5_IJSG_SB_EEEEEEEvNS4_8identityES13_S1D_vS1E_EENS_8epilogue10collective18CollectiveEpilogueINS1G_23Sm100TmaWarpSpecializedILi1ELi1ELi24ELb0ELb0EEEJSH_NS5_IJNSW_ISE_SB_EENSW_ISF_SB_EEEEESI_SJ_SI_SJ_NS1G_6fusion15FusionCallbacksIS1K_NS1O_17LinearCombinationISI_fSI_fLNS_15FloatRoundStyleE2EEESH_S1N_JEEENS4_5SM1004TMEM4LOAD25SM100_TMEM_LOAD_16dp32b8xES13_NS14_INS15_ILi0ELi4ELi3EEES18_NSW_INS5_IJS19_NSA_ILi16EEEEEENS5_IJS1Z_SB_EEEEEEENS4_39AutoVectorizingCopyWithAssumedAlignmentILi128EEENS4_14SM90_TMA_STOREES23_S25_S25_EEEvvEEEEvNT_6ParamsE)
	.align		4
        /*000c*/ 	.word	index@(__assertfail)
	.align		4
        /*0010*/ 	.word	0x00000000
	.align		4
        /*0014*/ 	.word	0xfffffffe
	.align		4
        /*0018*/ 	.word	0x00000000
	.align		4
        /*001c*/ 	.word	0xfffffffd
	.align		4
        /*0020*/ 	.word	0x00000000
	.align		4
        /*0024*/ 	.word	0xfffffffc


//--------------------- .nv.constant4             --------------------------
	.section	.nv.constant4,"a",@progbits
	.align	8
	.align		8
.nv.constant4:
        /*0000*/ 	.dword	__assertfail
	.align		8
        /*0008*/ 	.dword	__unnamed_1
	.align		8
        /*0010*/ 	.dword	_ZN40_INTERNAL_499ff187_4_k_cu_988e2860_244074cuda3std3__45__cpo5beginE
	.align		8
        /*0018*/ 	.dword	_ZN40_INTERNAL_499ff187_4_k_cu_988e2860_244074cuda3std3__45__cpo3endE
	.align		8
        /*0020*/ 	.dword	_ZN40_INTERNAL_499ff187_4_k_cu_988e2860_244074cuda3std3__45__cpo6cbeginE
	.align		8
        /*0028*/ 	.dword	_ZN40_INTERNAL_499ff187_4_k_cu_988e2860_244074cuda3std3__45__cpo4cendE
	.align		8
        /*0030*/ 	.dword	_ZN40_INTERNAL_499ff187_4_k_cu_988e2860_244074cuda3std3__442_GLOBAL__N__499ff187_4_k_cu_988e2860_244076ignoreE
	.align		8
        /*0038*/ 	.dword	_ZN40_INTERNAL_499ff187_4_k_cu_988e2860_244074cuda3std3__419piecewise_constructE
	.align		8
        /*0040*/ 	.dword	_ZN40_INTERNAL_499ff187_4_k_cu_988e2860_244074cuda3std3__48in_placeE
	.align		8
        /*0048*/ 	.dword	_ZN40_INTERNAL_499ff187_4_k_cu_988e2860_244074cuda3std6ranges3__45__cpo4swapE
	.align		8
        /*0050*/ 	.dword	_ZN40_INTERNAL_499ff187_4_k_cu_988e2860_244074cuda3std6ranges3__45__cpo9iter_moveE
	.align		8
        /*0058*/ 	.dword	_ZN40_INTERNAL_499ff187_4_k_cu_988e2860_244074cute7productE
	.align		8
        /*0060*/ 	.dword	_ZN40_INTERNAL_499ff187_4_k_cu_988e2860_244074cute1_E
	.align		8
        /*0068*/ 	.dword	$str$25
	.align		8
        /*0070*/ 	.dword	$str$26


//--------------------- .text._ZN7cutlass13device_kernelINS_4gemm6kernel13GemmUniversalIN4cute5tupleIJiiiiEEENS1_10collective13CollectiveMmaINS1_35MainloopSm100TmaUmmaWarpSpecializedILi15ELi2ELi4ENS5_IJNS4_1CILi1EEESB_SB_EEEEENS5_IJNSA_ILi64EEENSA_ILi48EEENSA_ILi128EEEEEENS_12float_e4m3_tENS5_IJlSB_lEEESI_SJ_NS4_8TiledMMAINS4_8MMA_AtomIJNS4_10MMA_TraitsINS4_19SM100_MMA_F8F6F4_SSEJSI_SI_fSE_SF_NS4_17integral_constantINS4_4UMMA5MajorELSQ_0EEESR_NSO_INSP_7ScaleInELSS_0EEEST_EEEEEENS4_6LayoutISC_NS5_IJNSA_ILi0EEESX_SX_EEEEENS5_IJNS4_10UnderscoreES10_S10_EEEEENS4_13SM90_TMA_LOADENS4_14ComposedLayoutINS4_7SwizzleILi3ELi4ELi3EEENS4_18smem_ptr_flag_bitsILi8EEENSW_INS5_IJNSA_ILi8EEESG_EEENS5_IJSG_SB_EEEEEEEvNS4_8identityES13_S1D_vS1E_EENS_8epilogue10collective18CollectiveEpilogueINS1G_23Sm100TmaWarpSpecializedILi1ELi1ELi24ELb0ELb0EEEJSH_NS5_IJNSW_ISE_SB_EENSW_ISF_SB_EEEEESI_SJ_SI_SJ_NS1G_6fusion15FusionCallbacksIS1K_NS1O_17LinearCombinationISI_fSI_fLNS_15FloatRoundStyleE2EEESH_S1N_JEEENS4_5SM1004TMEM4LOAD25SM100_TMEM_LOAD_16dp32b8xES13_NS14_INS15_ILi0ELi4ELi3EEES18_NSW_INS5_IJS19_NSA_ILi16EEEEEENS5_IJS1Z_SB_EEEEEEENS4_39AutoVectorizingCopyWithAssumedAlignmentILi128EEENS4_14SM90_TMA_STOREES23_S25_S25_EEEvvEEEEvNT_6ParamsE --------------------------
	.section	.text._ZN7cutlass13device_kernelINS_4gemm6kernel13GemmUniversalIN4cute5tupleIJiiiiEEENS1_10collective13CollectiveMmaINS1_35MainloopSm100TmaUmmaWarpSpecializedILi15ELi2ELi4ENS5_IJNS4_1CILi1EEESB_SB_EEEEENS5_IJNSA_ILi64EEENSA_ILi48EEENSA_ILi128EEEEEENS_12float_e4m3_tENS5_IJlSB_lEEESI_SJ_NS4_8TiledMMAINS4_8MMA_AtomIJNS4_10MMA_TraitsINS4_19SM100_MMA_F8F6F4_SSEJSI_SI_fSE_SF_NS4_17integral_constantINS4_4UMMA5MajorELSQ_0EEESR_NSO_INSP_7ScaleInELSS_0EEEST_EEEEEENS4_6LayoutISC_NS5_IJNSA_ILi0EEESX_SX_EEEEENS5_IJNS4_10UnderscoreES10_S10_EEEEENS4_13SM90_TMA_LOADENS4_14ComposedLayoutINS4_7SwizzleILi3ELi4ELi3EEENS4_18smem_ptr_flag_bitsILi8EEENSW_INS5_IJNSA_ILi8EEESG_EEENS5_IJSG_SB_EEEEEEEvNS4_8identityES13_S1D_vS1E_EENS_8epilogue10collective18CollectiveEpilogueINS1G_23Sm100TmaWarpSpecializedILi1ELi1ELi24ELb0ELb0EEEJSH_NS5_IJNSW_ISE_SB_EENSW_ISF_SB_EEEEESI_SJ_SI_SJ_NS1G_6fusion15FusionCallbacksIS1K_NS1O_17LinearCombinationISI_fSI_fLNS_15FloatRoundStyleE2EEESH_S1N_JEEENS4_5SM1004TMEM4LOAD25SM100_TMEM_LOAD_16dp32b8xES13_NS14_INS15_ILi0ELi4ELi3EEES18_NSW_INS5_IJS19_NSA_ILi16EEEEEENS5_IJS1Z_SB_EEEEEEENS4_39AutoVectorizingCopyWithAssumedAlignmentILi128EEENS4_14SM90_TMA_STOREES23_S25_S25_EEEvvEEEEvNT_6ParamsE,"ax",@progbits
	.align	128
.text._ZN7cutlass13device_kernelINS_4gemm6kernel13GemmUniversalIN4cute5tupleIJiiiiEEENS1_10collective13CollectiveMmaINS1_35MainloopSm100TmaUmmaWarpSpecializedILi15ELi2ELi4ENS5_IJNS4_1CILi1EEESB_SB_EEEEENS5_IJNSA_ILi64EEENSA_ILi48EEENSA_ILi128EEEEEENS_12float_e4m3_tENS5_IJlSB_lEEESI_SJ_NS4_8TiledMMAINS4_8MMA_AtomIJNS4_10MMA_TraitsINS4_19SM100_MMA_F8F6F4_SSEJSI_SI_fSE_SF_NS4_17integral_constantINS4_4UMMA5MajorELSQ_0EEESR_NSO_INSP_7ScaleInELSS_0EEEST_EEEEEENS4_6LayoutISC_NS5_IJNSA_ILi0EEESX_SX_EEEEENS5_IJNS4_10UnderscoreES10_S10_EEEEENS4_13SM90_TMA_LOADENS4_14ComposedLayoutINS4_7SwizzleILi3ELi4ELi3EEENS4_18smem_ptr_flag_bitsILi8EEENSW_INS5_IJNSA_ILi8EEESG_EEENS5_IJSG_SB_EEEEEEEvNS4_8identityES13_S1D_vS1E_EENS_8epilogue10collective18CollectiveEpilogueINS1G_23Sm100TmaWarpSpecializedILi1ELi1ELi24ELb0ELb0EEEJSH_NS5_IJNSW_ISE_SB_EENSW_ISF_SB_EEEEESI_SJ_SI_SJ_NS1G_6fusion15FusionCallbacksIS1K_NS1O_17LinearCombinationISI_fSI_fLNS_15FloatRoundStyleE2EEESH_S1N_JEEENS4_5SM1004TMEM4LOAD25SM100_TMEM_LOAD_16dp32b8xES13_NS14_INS15_ILi0ELi4ELi3EEES18_NSW_INS5_IJS19_NSA_ILi16EEEEEENS5_IJS1Z_SB_EEEEEEENS4_39AutoVectorizingCopyWithAssumedAlignmentILi128EEENS4_14SM90_TMA_STOREES23_S25_S25_EEEvvEEEEvNT_6ParamsE:
        .type           _ZN7cutlass13device_kernelINS_4gemm6kernel13GemmUniversalIN4cute5tupleIJiiiiEEENS1_10collective13CollectiveMmaINS1_35MainloopSm100TmaUmmaWarpSpecializedILi15ELi2ELi4ENS5_IJNS4_1CILi1EEESB_SB_EEEEENS5_IJNSA_ILi64EEENSA_ILi48EEENSA_ILi128EEEEEENS_12float_e4m3_tENS5_IJlSB_lEEESI_SJ_NS4_8TiledMMAINS4_8MMA_AtomIJNS4_10MMA_TraitsINS4_19SM100_MMA_F8F6F4_SSEJSI_SI_fSE_SF_NS4_17integral_constantINS4_4UMMA5MajorELSQ_0EEESR_NSO_INSP_7ScaleInELSS_0EEEST_EEEEEENS4_6LayoutISC_NS5_IJNSA_ILi0EEESX_SX_EEEEENS5_IJNS4_10UnderscoreES10_S10_EEEEENS4_13SM90_TMA_LOADENS4_14ComposedLayoutINS4_7SwizzleILi3ELi4ELi3EEENS4_18smem_ptr_flag_bitsILi8EEENSW_INS5_IJNSA_ILi8EEESG_EEENS5_IJSG_SB_EEEEEEEvNS4_8identityES13_S1D_vS1E_EENS_8epilogue10collective18CollectiveEpilogueINS1G_23Sm100TmaWarpSpecializedILi1ELi1ELi24ELb0ELb0EEEJSH_NS5_IJNSW_ISE_SB_EENSW_ISF_SB_EEEEESI_SJ_SI_SJ_NS1G_6fusion15FusionCallbacksIS1K_NS1O_17LinearCombinationISI_fSI_fLNS_15FloatRoundStyleE2EEESH_S1N_JEEENS4_5SM1004TMEM4LOAD25SM100_TMEM_LOAD_16dp32b8xES13_NS14_INS15_ILi0ELi4ELi3EEES18_NSW_INS5_IJS19_NSA_ILi16EEEEEENS5_IJS1Z_SB_EEEEEEENS4_39AutoVectorizingCopyWithAssumedAlignmentILi128EEENS4_14SM90_TMA_STOREES23_S25_S25_EEEvvEEEEvNT_6ParamsE,@function
        .size           _ZN7cutlass13device_kernelINS_4gemm6kernel13GemmUniversalIN4cute5tupleIJiiiiEEENS1_10collective13CollectiveMmaINS1_35MainloopSm100TmaUmmaWarpSpecializedILi15ELi2ELi4ENS5_IJNS4_1CILi1EEESB_SB_EEEEENS5_IJNSA_ILi64EEENSA_ILi48EEENSA_ILi128EEEEEENS_12float_e4m3_tENS5_IJlSB_lEEESI_SJ_NS4_8TiledMMAINS4_8MMA_AtomIJNS4_10MMA_TraitsINS4_19SM100_MMA_F8F6F4_SSEJSI_SI_fSE_SF_NS4_17integral_constantINS4_4UMMA5MajorELSQ_0EEESR_NSO_INSP_7ScaleInELSS_0EEEST_EEEEEENS4_6LayoutISC_NS5_IJNSA_ILi0EEESX_SX_EEEEENS5_IJNS4_10UnderscoreES10_S10_EEEEENS4_13SM90_TMA_LOADENS4_14ComposedLayoutINS4_7SwizzleILi3ELi4ELi3EEENS4_18smem_ptr_flag_bitsILi8EEENSW_INS5_IJNSA_ILi8EEESG_EEENS5_IJSG_SB_EEEEEEEvNS4_8identityES13_S1D_vS1E_EENS_8epilogue10collective18CollectiveEpilogueINS1G_23Sm100TmaWarpSpecializedILi1ELi1ELi24ELb0ELb0EEEJSH_NS5_IJNSW_ISE_SB_EENSW_ISF_SB_EEEEESI_SJ_SI_SJ_NS1G_6fusion15FusionCallbacksIS1K_NS1O_17LinearCombinationISI_fSI_fLNS_15FloatRoundStyleE2EEESH_S1N_JEEENS4_5SM1004TMEM4LOAD25SM100_TMEM_LOAD_16dp32b8xES13_NS14_INS15_ILi0ELi4ELi3EEES18_NSW_INS5_IJS19_NSA_ILi16EEEEEENS5_IJS1Z_SB_EEEEEEENS4_39AutoVectorizingCopyWithAssumedAlignmentILi128EEENS4_14SM90_TMA_STOREES23_S25_S25_EEEvvEEEEvNT_6ParamsE,(.L_x_161 - _ZN7cutlass13device_kernelINS_4gemm6kernel13GemmUniversalIN4cute5tupleIJiiiiEEENS1_10collective13CollectiveMmaINS1_35MainloopSm100TmaUmmaWarpSpecializedILi15ELi2ELi4ENS5_IJNS4_1CILi1EEESB_SB_EEEEENS5_IJNSA_ILi64EEENSA_ILi48EEENSA_ILi128EEEEEENS_12float_e4m3_tENS5_IJlSB_lEEESI_SJ_NS4_8TiledMMAINS4_8MMA_AtomIJNS4_10MMA_TraitsINS4_19SM100_MMA_F8F6F4_SSEJSI_SI_fSE_SF_NS4_17integral_constantINS4_4UMMA5MajorELSQ_0EEESR_NSO_INSP_7ScaleInELSS_0EEEST_EEEEEENS4_6LayoutISC_NS5_IJNSA_ILi0EEESX_SX_EEEEENS5_IJNS4_10UnderscoreES10_S10_EEEEENS4_13SM90_TMA_LOADENS4_14ComposedLayoutINS4_7SwizzleILi3ELi4ELi3EEENS4_18smem_ptr_flag_bitsILi8EEENSW_INS5_IJNSA_ILi8EEESG_EEENS5_IJSG_SB_EEEEEEEvNS4_8identityES13_S1D_vS1E_EENS_8epilogue10collective18CollectiveEpilogueINS1G_23Sm100TmaWarpSpecializedILi1ELi1ELi24ELb0ELb0EEEJSH_NS5_IJNSW_ISE_SB_EENSW_ISF_SB_EEEEESI_SJ_SI_SJ_NS1G_6fusion15FusionCallbacksIS1K_NS1O_17LinearCombinationISI_fSI_fLNS_15FloatRoundStyleE2EEESH_S1N_JEEENS4_5SM1004TMEM4LOAD25SM100_TMEM_LOAD_16dp32b8xES13_NS14_INS15_ILi0ELi4ELi3EEES18_NSW_INS5_IJS19_NSA_ILi16EEEEEENS5_IJS1Z_SB_EEEEEEENS4_39AutoVectorizingCopyWithAssumedAlignmentILi128EEENS4_14SM90_TMA_STOREES23_S25_S25_EEEvvEEEEvNT_6ParamsE)
        .other          _ZN7cutlass13device_kernelINS_4gemm6kernel13GemmUniversalIN4cute5tupleIJiiiiEEENS1_10collective13CollectiveMmaINS1_35MainloopSm100TmaUmmaWarpSpecializedILi15ELi2ELi4ENS5_IJNS4_1CILi1EEESB_SB_EEEEENS5_IJNSA_ILi64EEENSA_ILi48EEENSA_ILi128EEEEEENS_12float_e4m3_tENS5_IJlSB_lEEESI_SJ_NS4_8TiledMMAINS4_8MMA_AtomIJNS4_10MMA_TraitsINS4_19SM100_MMA_F8F6F4_SSEJSI_SI_fSE_SF_NS4_17integral_constantINS4_4UMMA5MajorELSQ_0EEESR_NSO_INSP_7ScaleInELSS_0EEEST_EEEEEENS4_6LayoutISC_NS5_IJNSA_ILi0EEESX_SX_EEEEENS5_IJNS4_10UnderscoreES10_S10_EEEEENS4_13SM90_TMA_LOADENS4_14ComposedLayoutINS4_7SwizzleILi3ELi4ELi3EEENS4_18smem_ptr_flag_bitsILi8EEENSW_INS5_IJNSA_ILi8EEESG_EEENS5_IJSG_SB_EEEEEEEvNS4_8identityES13_S1D_vS1E_EENS_8epilogue10collective18CollectiveEpilogueINS1G_23Sm100TmaWarpSpecializedILi1ELi1ELi24ELb0ELb0EEEJSH_NS5_IJNSW_ISE_SB_EENSW_ISF_SB_EEEEESI_SJ_SI_SJ_NS1G_6fusion15FusionCallbacksIS1K_NS1O_17LinearCombinationISI_fSI_fLNS_15FloatRoundStyleE2EEESH_S1N_JEEENS4_5SM1004TMEM4LOAD25SM100_TMEM_LOAD_16dp32b8xES13_NS14_INS15_ILi0ELi4ELi3EEES18_NSW_INS5_IJS19_NSA_ILi16EEEEEENS5_IJS1Z_SB_EEEEEEENS4_39AutoVectorizingCopyWithAssumedAlignmentILi128EEENS4_14SM90_TMA_STOREES23_S25_S25_EEEvvEEEEvNT_6ParamsE,@"STO_CUDA_ENTRY STV_DEFAULT"
_ZN7cutlass13device_kernelINS_4gemm6kernel13GemmUniversalIN4cute5tupleIJiiiiEEENS1_10collective13CollectiveMmaINS1_35MainloopSm100TmaUmmaWarpSpecializedILi15ELi2ELi4ENS5_IJNS4_1CILi1EEESB_SB_EEEEENS5_IJNSA_ILi64EEENSA_ILi48EEENSA_ILi128EEEEEENS_12float_e4m3_tENS5_IJlSB_lEEESI_SJ_NS4_8TiledMMAINS4_8MMA_AtomIJNS4_10MMA_TraitsINS4_19SM100_MMA_F8F6F4_SSEJSI_SI_fSE_SF_NS4_17integral_constantINS4_4UMMA5MajorELSQ_0EEESR_NSO_INSP_7ScaleInELSS_0EEEST_EEEEEENS4_6LayoutISC_NS5_IJNSA_ILi0EEESX_SX_EEEEENS5_IJNS4_10UnderscoreES10_S10_EEEEENS4_13SM90_TMA_LOADENS4_14ComposedLayoutINS4_7SwizzleILi3ELi4ELi3EEENS4_18smem_ptr_flag_bitsILi8EEENSW_INS5_IJNSA_ILi8EEESG_EEENS5_IJSG_SB_EEEEEEEvNS4_8identityES13_S1D_vS1E_EENS_8epilogue10collective18CollectiveEpilogueINS1G_23Sm100TmaWarpSpecializedILi1ELi1ELi24ELb0ELb0EEEJSH_NS5_IJNSW_ISE_SB_EENSW_ISF_SB_EEEEESI_SJ_SI_SJ_NS1G_6fusion15FusionCallbacksIS1K_NS1O_17LinearCombinationISI_fSI_fLNS_15FloatRoundStyleE2EEESH_S1N_JEEENS4_5SM1004TMEM4LOAD25SM100_TMEM_LOAD_16dp32b8xES13_NS14_INS15_ILi0ELi4ELi3EEES18_NSW_INS5_IJS19_NSA_ILi16EEEEEENS5_IJS1Z_SB_EEEEEEENS4_39AutoVectorizingCopyWithAssumedAlignmentILi128EEENS4_14SM90_TMA_STOREES23_S25_S25_EEEvvEEEEvNT_6ParamsE:
[----:B------:R-:W1:Y:S01]  /*0000*/  LDC R1, c[0x0][0x37c] ;  /* 0x0000df00ff017b82 */ /* 0x000e620000000800 */
[----:B------:R-:W2:Y:S01]  /*0010*/  S2R R78, SR_TID.X ;  /* 0x00000000004e7919 */ /* 0x000ea20000002100 */
[----:B------:R-:W3:Y:S01]  /*0020*/  LDCU.64 UR4, c[0x0][0x890] ;  /* 0x00011200ff0477ac */ /* 0x000ee20008000a00 */
[----:B------:R-:W-:Y:S02]  /*0030*/  PRMT R68, RZ, 0x7610, R68 ;  /* 0x00007610ff447816 */ /* 0x000fe40000000044 */
[----:B------:R-:W-:Y:S01]  /*0040*/  ELECT P5, URZ, PT ;  /* 0x0000000000ff782f */ /* 0x000fe200038a0000 */
[----:B------:R-:W4:Y:S01]  /*0050*/  LDCU.64 UR44, c[0x0][0x358] ;  /* 0x00006b00ff2c77ac */ /* 0x000f220008000a00 */
[----:B---3--:R-:W-:-:S04]  /*0060*/  UISETP.NE.U32.AND UP0, UPT, UR4, URZ, UPT ;  /* 0x000000ff0400728c */ /* 0x008fc8000bf05070 */
[----:B------:R-:W-:Y:S01]  /*0070*/  UISETP.NE.AND.EX UP0, UPT, UR5, URZ, UPT, UP0 ;  /* 0x000000ff0500728c */ /* 0x000fe2000bf05300 */
[----:B--2---:R-:W-:-:S05]  /*0080*/  SHF.R.U32.HI R73, RZ, 0x5, R78 ;  /* 0x00000005ff497819 */ /* 0x004fca000001164e */
[----:B------:R-:W2:Y:S02]  /*0090*/  SHFL.IDX PT, R0, R73, RZ, 0x1f ;  /* 0x00001fff49007589 */ /* 0x000ea400000e0000 */
[----:B--2---:R-:W-:Y:S01]  /*00a0*/  R2UR UR8, R0 ;  /* 0x00000000000872ca */ /* 0x004fe200000e0000 */
[----:B-1--4-:R-:W-:-:S14]  /*00b0*/  BRA.U UP0, `(.L_x_0) ;  /* 0x00000001002c7547 */ /* 0x012fdc000b800000 */
[----:B------:R-:W1:Y:S02]  /*00c0*/  LDCU.64 UR6, c[0x0][0x888] ;  /* 0x00011100ff0677ac */ /* 0x000e640008000a00 */
[----:B-1----:R-:W-:-:S04]  /*00d0*/  UISETP.NE.U32.AND UP0, UPT, UR6, URZ, UPT ;  /* 0x000000ff0600728c */ /* 0x002fc8000bf05070 */
[----:B------:R-:W-:-:S09]  /*00e0*/  UISETP.NE.AND.EX UP0, UPT, UR7, URZ, UPT, UP0 ;  /* 0x000000ff0700728c */ /* 0x000fd2000bf05300 */
[----:B------:R-:W-:Y:S05]  /*00f0*/  BRA.U !UP0, `(.L_x_1) ;  /* 0x0000000108147547 */ /* 0x000fea000b800000 */
[----:B------:R-:W1:Y:S02]  /*0100*/  LDC.64 R2, c[0x0][0x888] ;  /* 0x00022200ff027b82 */ /* 0x000e640000000a00 */
[----:B-1----:R-:W2:Y:S01]  /*0110*/  LDG.E R0, desc[UR44][R2.64] ;  /* 0x0000002c02007981 */ /* 0x002ea2000c1e1900 */
[----:B------:R-:W-:Y:S01]  /*0120*/  HFMA2 R68, -RZ, RZ, 0, 5.9604644775390625e-08 ;  /* 0x00000001ff447431 */ /* 0x000fe200000001ff */
[----:B--2---:R-:W-:Y:S01]  /*0130*/  R2UR UR39, R0 ;  /* 0x00000000002772ca */ /* 0x004fe200000e0000 */
[----:B------:R-:W-:Y:S05]  /*0140*/  BRA `(.L_x_0) ;  /* 0x0000000000087947 */ /* 0x000fea0003800000 */
.L_x_1:
[----:B------:R-:W-:Y:S01]  /*0150*/  HFMA2 R68, -RZ, RZ, 0, 5.9604644775390625e-08 ;  /* 0x00000001ff447431 */ /* 0x000fe200000001ff */
[----:B------:R-:W1:Y:S02]  /*0160*/  LDCU UR39, c[0x0][0x880] ;  /* 0x00011000ff2777ac */ /* 0x000e640008000800 */
.L_x_0:
[----:B------:R-:W2:Y:S02]  /*0170*/  LDCU.64 UR6, c[0x0][0x8b0] ;  /* 0x00011600ff0677ac */ /* 0x000ea40008000a00 */
[----:B--2---:R-:W-:-:S04]  /*0180*/  UISETP.NE.U32.AND UP0, UPT, UR6, URZ, UPT ;  /* 0x000000ff0600728c */ /* 0x004fc8000bf05070 */
[----:B------:R-:W-:-:S09]  /*0190*/  UISETP.NE.AND.EX UP0, UPT, UR7, URZ, UPT, UP0 ;  /* 0x000000ff0700728c */ /* 0x000fd2000bf05300 */
[----:B------:R-:W-:Y:S05]  /*01a0*/  BRA.U UP0, `(.L_x_2) ;  /* 0x0000000100207547 */ /* 0x000fea000b800000 */
[----:B------:R-:W2:Y:S02]  /*01b0*/  LDCU.64 UR6, c[0x0][0x8a8] ;  /* 0x00011500ff0677ac */ /* 0x000ea40008000a00 */
[----:B--2---:R-:W-:-:S04]  /*01c0*/  UISETP.NE.U32.AND UP0, UPT, UR6, URZ, UPT ;  /* 0x000000ff0600728c */ /* 0x004fc8000bf05070 */
[----:B------:R-:W-:-:S09]  /*01d0*/  UISETP.NE.AND.EX UP0, UPT, UR7, URZ, UPT, UP0 ;  /* 0x000000ff0700728c */ /* 0x000fd2000bf05300 */
[----:B------:R-:W-:Y:S05]  /*01e0*/  BRA.U !UP0, `(.L_x_3) ;  /* 0x00000001080c7547 */ /* 0x000fea000b800000 */
[----:B------:R-:W2:Y:S02]  /*01f0*/  LDC.64 R42, c[0x0][0x8a8] ;  /* 0x00022a00ff2a7b82 */ /* 0x000ea40000000a00 */
[----:B--2---:R2:W5:Y:S01]  /*0200*/  LDG.E R42, desc[UR44][R42.64] ;  /* 0x0000002c2a2a7981 */ /* 0x004562000c1e1900 */
[----:B------:R-:W-:Y:S05]  /*0210*/  BRA `(.L_x_2) ;  /* 0x0000000000047947 */ /* 0x000fea0003800000 */
.L_x_3:
[----:B------:R-:W3:Y:S02]  /*0220*/  LDC R42, c[0x0][0x8a0] ;  /* 0x00022800ff2a7b82 */ /* 0x000ee40000000800 */
.L_x_2:
[----:B------:R-:W-:Y:S01]  /*0230*/  IMAD.U32 R0, RZ, RZ, UR8 ;  /* 0x00000008ff007e24 */ /* 0x000fe2000f8e00ff */
[----:B------:R-:W-:Y:S04]  /*0240*/  BSSY.RECONVERGENT B0, `(.L_x_4) ;  /* 0x000000c000007945 */ /* 0x000fe80003800200 */
[C---:B------:R-:W-:Y:S02]  /*0250*/  ISETP.NE.OR P1, PT, R0.reuse, 0x1, !P5 ;  /* 0x000000010000780c */ /* 0x040fe40006f25670 */
[----:B------:R-:W-:-:S11]  /*0260*/  ISETP.NE.OR P0, PT, R0, 0x3, !P5 ;  /* 0x000000030000780c */ /* 0x000fd60006f05670 */
[----:B------:R-:W-:Y:S05]  /*0270*/  @P1 BRA `(.L_x_5) ;  /* 0x0000000000201947 */ /* 0x000fea0003800000 */
[----:B------:R-:W4:Y:S02]  /*0280*/  LDCU.64 UR6, c[0x0][0x348] ;  /* 0x00006900ff0677ac */ /* 0x000f240008000a00 */
[----:B----4-:R-:W-:Y:S02]  /*0290*/  UIADD3 UR10, UP1, UPT, UR6, 0x80, URZ ;  /* 0x00000080060a7890 */ /* 0x010fe4000ff3e0ff */
[----:B------:R-:W-:Y:S02]  /*02a0*/  UIADD3 UR6, UP0, UPT, UR6, 0x180, URZ ;  /* 0x0000018006067890 */ /* 0x000fe4000ff1e0ff */
[----:B------:R-:W-:Y:S02]  /*02b0*/  UIADD3.X UR11, UPT, UPT, URZ, UR7, URZ, UP1, !UPT ;  /* 0x00000007ff0b7290 */ /* 0x000fe40008ffe4ff */
[----:B------:R-:W-:-:S07]  /*02c0*/  UIADD3.X UR7, UPT, UPT, URZ, UR7, URZ, UP0, !UPT ;  /* 0x00000007ff077290 */ /* 0x000fce00087fe4ff */
[----:B------:R4:W-:Y:S02]  /*02d0*/  UTMACCTL.PF [UR10] ;  /* 0x000000000a0079b9 */ /* 0x0009e40008040000 */
[----:B------:R4:W-:Y:S02]  /*02e0*/  UTMACCTL.PF [UR6] ;  /* 0x00000000060079b9 */ /* 0x0009e40008040000 */
[----:B----4-:R-:W-:Y:S01]  /*02f0*/  NOP ;  /* 0x0000000000007918 */ /* 0x010fe20000000000 */
.L_x_5:
[----:B-1----:R-:W-:Y:S05]  /*0300*/  BSYNC.RECONVERGENT B0 ;  /* 0x0000000000007941 */ /* 0x002fea0003800200 */
.L_x_4:
[----:B------:R-:W-:Y:S04]  /*0310*/  BSSY.RECONVERGENT B0, `(.L_x_6) ;  /* 0x000000a000007945 */ /* 0x000fe80003800200 */
[----:B------:R-:W-:Y:S05]  /*0320*/  @P0 BRA `(.L_x_7) ;  /* 0x0000000000200947 */ /* 0x000fea0003800000 */
[----:B------:R-:W1:Y:S02]  /*0330*/  LDCU.64 UR6, c[0x0][0x348] ;  /* 0x00006900ff0677ac */ /* 0x000e640008000a00 */
[----:B-1----:R-:W-:Y:S02]  /*0340*/  UIADD3 UR10, UP1, UPT, UR6, 0x580, URZ ;  /* 0x00000580060a7890 */ /* 0x002fe4000ff3e0ff */
[----:B------:R-:W-:Y:S02]  /*0350*/  UIADD3 UR6, UP0, UPT, UR6, 0x680, URZ ;  /* 0x0000068006067890 */ /* 0x000fe4000ff1e0ff */
[----:B------:R-:W-:Y:S02]  /*0360*/  UIADD3.X UR11, UPT, UPT, URZ, UR7, URZ, UP1, !UPT ;  /* 0x00000007ff0b7290 */ /* 0x000fe40008ffe4ff */
[----:B------:R-:W-:-:S07]  /*0370*/  UIADD3.X UR7, UPT, UPT, URZ, UR7, URZ, UP0, !UPT ;  /* 0x00000007ff077290 */ /* 0x000fce00087fe4ff */
[----:B------:R1:W-:Y:S02]  /*0380*/  UTMACCTL.PF [UR10] ;  /* 0x000000000a0079b9 */ /* 0x0003e40008040000 */
[----:B------:R1:W-:Y:S02]  /*0390*/  UTMACCTL.PF [UR6] ;  /* 0x00000000060079b9 */ /* 0x0003e40008040000 */
[----:B-1----:R-:W-:Y:S01]  /*03a0*/  NOP ;  /* 0x0000000000007918 */ /* 0x002fe20000000000 */
.L_x_7:
[----:B------:R-:W-:Y:S05]  /*03b0*/  BSYNC.RECONVERGENT B0 ;  /* 0x0000000000007941 */ /* 0x000fea0003800200 */
.L_x_6:
[----:B------:R-:W1:Y:S01]  /*03c0*/  LDCU.64 UR6, c[0x0][0x888] ;  /* 0x00011100ff0677ac */ /* 0x000e620008000a00 */
[----:B------:R-:W-:Y:S02]  /*03d0*/  UISETP.EQ.U32.AND UP1, UPT, UR4, URZ, UPT ;  /* 0x000000ff0400728c */ /* 0x000fe4000bf22070 */
[----:B------:R-:W-:Y:S02]  /*03e0*/  UPLOP3.LUT UP2, UPT, UPT, UPT, UPT, 0x80, 0x8 ;  /* 0x000000000008789c */ /* 0x000fe40003f4f070 */
[----:B-1----:R-:W-:-:S04]  /*03f0*/  UISETP.NE.U32.AND UP0, UPT, UR6, URZ, UPT ;  /* 0x000000ff0600728c */ /* 0x002fc8000bf05070 */
[----:B------:R-:W-:-:S04]  /*0400*/  UISETP.NE.AND.EX UP0, UPT, UR7, URZ, UPT, UP0 ;  /* 0x000000ff0700728c */ /* 0x000fc8000bf05300 */
[----:B------:R-:W-:-:S04]  /*0410*/  UISETP.EQ.OR.EX UP3, UPT, UR5, URZ, !UP0, UP1 ;  /* 0x000000ff0500728c */ /* 0x000fc8000c762710 */
[----:B------:R-:W-:-:S05]  /*0420*/  UP2UR UR47, UPR, URZ, 0x8 ;  /* 0x00000008ff2f7883 */ /* 0x000fca0008000000 */
[----:B------:R-:W-:Y:S07]  /*0430*/  BRA.U !UP3, `(.L_x_8) ;  /* 0x000000010b207547 */ /* 0x000fee000b800000 */
[----:B------:R-:W-:Y:S01]  /*0440*/  UISETP.NE.U32.AND UP2, UPT, UR4, URZ, UPT ;  /* 0x000000ff0400728c */ /* 0x000fe2000bf45070 */
[----:B------:R-:W-:Y:S01]  /*0450*/  FSETP.NEU.AND P0, PT, RZ, UR39, PT ;  /* 0x00000027ff007c0b */ /* 0x000fe2000bf0d000 */
[----:B------:R-:W-:Y:S02]  /*0460*/  USEL UR4, URZ, 0xffffffff, UP0 ;  /* 0xffffffffff047887 */ /* 0x000fe40008000000 */
[----:B------:R-:W-:-:S10]  /*0470*/  UISETP.NE.AND.EX UP2, UPT, UR5, URZ, UPT, UP2 ;  /* 0x000000ff0500728c */ /* 0x000fd4000bf45320 */
[----:B------:R-:W-:Y:S01]  /*0480*/  VOTEU.ANY UP1, P0 ;  /* 0x0000000000ff7886 */ /* 0x000fe20000020100 */
[----:B------:R-:W-:-:S04]  /*0490*/  @!UP2 USEL UR4, URZ, 0xffffffff, UP1 ;  /* 0xffffffffff04a887 */ /* 0x000fc80008800000 */
[----:B------:R-:W-:-:S04]  /*04a0*/  ULOP3.LUT UR4, UR4, 0x1, URZ, 0xc0, !UPT ;  /* 0x0000000104047892 */ /* 0x000fc8000f8ec0ff */
[----:B------:R-:W-:-:S11]  /*04b0*/  UISETP.NE.U32.AND UP2, UPT, UR4, 0x1, UPT ;  /* 0x000000010400788c */ /* 0x000fd6000bf45070 */
.L_x_8:
[----:B------:R-:W1:Y:S01]  /*04c0*/  SHFL.IDX PT, R2, R73, RZ, 0x1f ;  /* 0x00001fff49027589 */ /* 0x000e6200000e0000 */
[----:B------:R-:W-:-:S04]  /*04d0*/  UISETP.NE.AND UP1, UPT, UR8, 0x2, UPT ;  /* 0x000000020800788c */ /* 0x000fc8000bf25270 */
[----:B------:R-:W-:Y:S01]  /*04e0*/  USEL UR6, URZ, 0x1, UP1 ;  /* 0x00000001ff067887 */ /* 0x000fe20008800000 */
[----:B-1----:R-:W-:-:S13]  /*04f0*/  ISETP.NE.AND P0, PT, R2, RZ, PT ;  /* 0x000000ff0200720c */ /* 0x002fda0003f05270 */
[----:B------:R-:W-:Y:S05]  /*0500*/  @P0 BRA `(.L_x_9) ;  /* 0x0000000000ac0947 */ /* 0x000fea0003800000 */
[----:B------:R-:W-:Y:S01]  /*0510*/  ELECT P0, URZ, PT ;  /* 0x0000000000ff782f */ /* 0x000fe20003800000 */
[----:B------:R-:W-:-:S12]  /*0520*/  BSSY.RECONVERGENT B0, `(.L_x_9) ;  /* 0x0000029000007945 */ /* 0x000fd80003800200 */
[----:B------:R-:W-:Y:S05]  /*0530*/  @!P0 BRA `(.L_x_10) ;  /* 0x00000000009c8947 */ /* 0x000fea0003800000 */
[----:B------:R-:W1:Y:S01]  /*0540*/  S2UR UR5, SR_CgaCtaId ;  /* 0x00000000000579c3 */ /* 0x000e620000008800 */
[----:B------:R-:W-:Y:S01]  /*0550*/  UMOV UR7, 0x400 ;  /* 0x0000040000077882 */ /* 0x000fe20000000000 */
[----:B------:R-:W-:Y:S02]  /*0560*/  UMOV UR4, 0x1 ;  /* 0x0000000100047882 */ /* 0x000fe40000000000 */
[----:B------:R-:W-:-:S04]  /*0570*/  UIADD3 UR10, UPT, UPT, -UR4, 0x100000, URZ ;  /* 0x00100000040a7890 */ /* 0x000fc8000fffe1ff */
[----:B------:R-:W-:Y:S02]  /*0580*/  USHF.L.U32 UR11, UR10, 0xb, URZ ;  /* 0x0000000b0a0b7899 */ /* 0x000fe400080006ff */
[----:B------:R-:W-:Y:S02]  /*0590*/  USHF.L.U32 UR10, UR10, 0x1, URZ ;  /* 0x000000010a0a7899 */ /* 0x000fe400080006ff */
[----:B-1----:R-:W-:Y:S01]  /*05a0*/  ULEA UR5, UR5, UR7, 0x18 ;  /* 0x0000000705057291 */ /* 0x002fe2000f8ec0ff */
[----:B------:R-:W1:Y:S11]  /*05b0*/  FENCE.VIEW.ASYNC.S ;  /* 0x00000000000073c6 */ /* 0x000e760000000000 */
[----:B-1----:R1:W4:Y:S01]  /*05c0*/  SYNCS.EXCH.64 URZ, [UR5], UR10 ;  /* 0x0000000a05ff75b2 */ /* 0x0023220008000100 */
[----:B------:R1:W1:Y:S01]  /*05d0*/  SYNCS.EXCH.64 URZ, [UR5+0x78], UR10 ;  /* 0x0000780a05ff75b2 */ /* 0x0002620008000100 */
        /* <DEDUP_REMOVED lines=28> */
[----:B----4-:R-:W-:Y:S01]  /*07a0*/  NOP ;  /* 0x0000000000007918 */ /* 0x010fe20000000000 */
.L_x_10:
[----:B-1----:R-:W-:Y:S05]  /*07b0*/  BSYNC.RECONVERGENT B0 ;  /* 0x0000000000007941 */ /* 0x002fea0003800200 */
.L_x_9:
[----:B------:R-:W1:Y:S01]  /*07c0*/  SHFL.IDX PT, R2, R73, RZ, 0x1f ;  /* 0x00001fff49027589 */ /* 0x000e6200000e0000 */
[----:B------:R-:W-:Y:S01]  /*07d0*/  NOP ;  /* 0x0000000000007918 */ /* 0x000fe20000000000 */
[----:B-1----:R-:W-:-:S13]  /*07e0*/  ISETP.NE.AND P0, PT, R2, 0x1, PT ;  /* 0x000000010200780c */ /* 0x002fda0003f05270 */
[----:B------:R-:W-:Y:S05]  /*07f0*/  @P0 BRA `(.L_x_11) ;  /* 0x0000000000400947 */ /* 0x000fea0003800000 */
[----:B------:R-:W1:Y:S01]  /*0800*/  S2UR UR7, SR_CgaCtaId ;  /* 0x00000000000779c3 */ /* 0x000e620000008800 */
[----:B------:R-:W-:Y:S01]  /*0810*/  UMOV UR9, 0x400 ;  /* 0x0000040000097882 */ /* 0x000fe20000000000 */
[----:B------:R-:W-:Y:S01]  /*0820*/  UMOV UR5, 0x20 ;  /* 0x0000002000057882 */ /* 0x000fe20000000000 */
[----:B------:R-:W-:Y:S01]  /*0830*/  UMOV UR4, 0x80 ;  /* 0x0000008000047882 */ /* 0x000fe20000000000 */
[----:B------:R-:W-:-:S04]  /*0840*/  UIADD3 UR10, UPT, UPT, -UR5, 0x100000, URZ ;  /* 0x00100000050a7890 */ /* 0x000fc8000fffe1ff */
[----:B------:R-:W-:Y:S02]  /*0850*/  USHF.L.U32 UR11, UR10, 0xb, URZ ;  /* 0x0000000b0a0b7899 */ /* 0x000fe400080006ff */
[----:B------:R-:W-:Y:S02]  /*0860*/  USHF.L.U32 UR10, UR10, 0x1, URZ ;  /* 0x000000010a0a7899 */ /* 0x000fe400080006ff */
[----:B------:R-:W-:-:S04]  /*0870*/  UIADD3 UR4, UPT, UPT, -UR4, 0x100000, URZ ;  /* 0x0010000004047890 */ /* 0x000fc8000fffe1ff */
[----:B------:R-:W-:Y:S02]  /*0880*/  USHF.L.U32 UR5, UR4, 0xb, URZ ;  /* 0x0000000b04057899 */ /* 0x000fe400080006ff */
[----:B------:R-:W-:Y:S01]  /*0890*/  USHF.L.U32 UR4, UR4, 0x1, URZ ;  /* 0x0000000104047899 */ /* 0x000fe200080006ff */
[----:B------:R-:W-:Y:S01]  /*08a0*/  ELECT P0, URZ, PT ;  /* 0x0000000000ff782f */ /* 0x000fe20003800000 */
[----:B-1----:R-:W-:Y:S01]  /*08b0*/  ULEA UR7, UR7, UR9, 0x18 ;  /* 0x0000000907077291 */ /* 0x002fe2000f8ec0ff */
[----:B------:R-:W1:Y:S11]  /*08c0*/  FENCE.VIEW.ASYNC.S ;  /* 0x00000000000073c6 */ /* 0x000e760000000000 */
[----:B-1----:R1:W4:Y:S01]  /*08d0*/  SYNCS.EXCH.64 URZ, [UR7+0xf0], UR10 ;  /* 0x0000f00a07ff75b2 */ /* 0x0023220008000100 */
[----:B------:R1:W1:Y:S01]  /*08e0*/  SYNCS.EXCH.64 URZ, [UR7+0xf8], UR4 ;  /* 0x0000f80407ff75b2 */ /* 0x0002620008000100 */
[----:B------:R-:W-:Y:S01]  /*08f0*/  NOP ;  /* 0x0000000000007918 */ /* 0x000fe20000000000 */
.L_x_11:
[----:B------:R-:W2:Y:S01]  /*0900*/  SHFL.IDX PT, R2, R73, RZ, 0x1f ;  /* 0x00001fff49027589 */ /* 0x000ea200000e0000 */
[----:B------:R-:W-:Y:S01]  /*0910*/  NOP ;  /* 0x0000000000007918 */ /* 0x000fe20000000000 */
[----:B--2---:R-:W-:-:S13]  /*0920*/  ISETP.NE.AND P0, PT, R2, 0x3, PT ;  /* 0x000000030200780c */ /* 0x004fda0003f05270 */
[----:B------:R-:W-:Y:S05]  /*0930*/  @P0 BRA `(.L_x_12) ;  /* 0x0000000000300947 */ /* 0x000fea0003800000 */
[----:B-1----:R-:W1:Y:S01]  /*0940*/  S2UR UR5, SR_CgaCtaId ;  /* 0x00000000000579c3 */ /* 0x002e620000008800 */
[----:B------:R-:W-:Y:S01]  /*0950*/  UMOV UR7, 0x400 ;  /* 0x0000040000077882 */ /* 0x000fe20000000000 */
[----:B------:R-:W-:Y:S01]  /*0960*/  UMOV UR4, 0x20 ;  /* 0x0000002000047882 */ /* 0x000fe20000000000 */
[----:B------:R-:W-:Y:S01]  /*0970*/  ELECT P0, URZ, PT ;  /* 0x0000000000ff782f */ /* 0x000fe20003800000 */
[----:B------:R-:W-:-:S04]  /*0980*/  UIADD3 UR10, UPT, UPT, -UR4, 0x100000, URZ ;  /* 0x00100000040a7890 */ /* 0x000fc8000fffe1ff */
[----:B------:R-:W-:Y:S02]  /*0990*/  USHF.L.U32 UR11, UR10, 0xb, URZ ;  /* 0x0000000b0a0b7899 */ /* 0x000fe400080006ff */
[----:B------:R-:W-:Y:S02]  /*09a0*/  USHF.L.U32 UR10, UR10, 0x1, URZ ;  /* 0x000000010a0a7899 */ /* 0x000fe400080006ff */
[----:B-1----:R-:W-:Y:S01]  /*09b0*/  ULEA UR5, UR5, UR7, 0x18 ;  /* 0x0000000705057291 */ /* 0x002fe2000f8ec0ff */
[----:B------:R-:W1:Y:S11]  /*09c0*/  FENCE.VIEW.ASYNC.S ;  /* 0x00000000000073c6 */ /* 0x000e760000000000 */
[----:B-1----:R2:W1:Y:S01]  /*09d0*/  SYNCS.EXCH.64 URZ, [UR5+0x100], UR10 ;  /* 0x0001000a05ff75b2 */ /* 0x0024620008000100 */
[----:B------:R2:W1:Y:S02]  /*09e0*/  SYNCS.EXCH.64 URZ, [UR5+0x108], UR10 ;  /* 0x0001080a05ff75b2 */ /* 0x0004640008000100 */
[----:B--2---:R-:W-:Y:S01]  /*09f0*/  NOP ;  /* 0x0000000000007918 */ /* 0x004fe20000000000 */
.L_x_12:
[----:B------:R-:W2:Y:S01]  /*0a00*/  SHFL.IDX PT, R2, R73, RZ, 0x1f ;  /* 0x00001fff49027589 */ /* 0x000ea200000e0000 */
[----:B------:R-:W-:Y:S01]  /*0a10*/  NOP ;  /* 0x0000000000007918 */ /* 0x000fe20000000000 */
[----:B--2---:R-:W-:-:S13]  /*0a20*/  ISETP.NE.AND P0, PT, R2, 0x4, PT ;  /* 0x000000040200780c */ /* 0x004fda0003f05270 */
[----:B------:R-:W-:Y:S05]  /*0a30*/  @P0 BRA `(.L_x_13) ;  /* 0x00000000004c0947 */ /* 0x000fea0003800000 */
[----:B-1----:R-:W1:Y:S01]  /*0a40*/  S2UR UR5, SR_CgaCtaId ;  /* 0x00000000000579c3 */ /* 0x002e620000008800 */
[----:B------:R-:W-:Y:S01]  /*0a50*/  UMOV UR9, 0x100 ;  /* 0x0000010000097882 */ /* 0x000fe20000000000 */
[----:B------:R-:W-:Y:S01]  /*0a60*/  UMOV UR7, 0x400 ;  /* 0x0000040000077882 */ /* 0x000fe20000000000 */
[----:B------:R-:W-:Y:S01]  /*0a70*/  USEL UR9, UR9, 0xe0, UP2 ;  /* 0x000000e009097887 */ /* 0x000fe20009000000 */
[----:B------:R-:W-:Y:S01]  /*0a80*/  UMOV UR4, 0x1 ;  /* 0x0000000100047882 */ /* 0x000fe20000000000 */
[----:B------:R-:W-:Y:S01]  /*0a90*/  ELECT P0, URZ, PT ;  /* 0x0000000000ff782f */ /* 0x000fe20003800000 */
[----:B------:R-:W-:-:S04]  /*0aa0*/  UIADD3 UR10, UPT, UPT, -UR4, 0x100000, URZ ;  /* 0x00100000040a7890 */ /* 0x000fc8000fffe1ff */
[----:B------:R-:W-:Y:S02]  /*0ab0*/  USHF.L.U32 UR11, UR10, 0xb, URZ ;  /* 0x0000000b0a0b7899 */ /* 0x000fe400080006ff */
[----:B------:R-:W-:Y:S02]  /*0ac0*/  USHF.L.U32 UR10, UR10, 0x1, URZ ;  /* 0x000000010a0a7899 */ /* 0x000fe400080006ff */
[----:B------:R-:W-:-:S04]  /*0ad0*/  UIADD3 UR12, UPT, UPT, -UR9, 0x100000, URZ ;  /* 0x00100000090c7890 */ /* 0x000fc8000fffe1ff */
[----:B------:R-:W-:Y:S02]  /*0ae0*/  USHF.L.U32 UR13, UR12, 0xb, URZ ;  /* 0x0000000b0c0d7899 */ /* 0x000fe400080006ff */
[----:B------:R-:W-:Y:S02]  /*0af0*/  USHF.L.U32 UR12, UR12, 0x1, URZ ;  /* 0x000000010c0c7899 */ /* 0x000fe400080006ff */
[----:B-1----:R-:W-:Y:S01]  /*0b00*/  ULEA UR5, UR5, UR7, 0x18 ;  /* 0x0000000705057291 */ /* 0x002fe2000f8ec0ff */
[----:B------:R-:W1:Y:S11]  /*0b10*/  FENCE.VIEW.ASYNC.S ;  /* 0x00000000000073c6 */ /* 0x000e760000000000 */
[----:B-1----:R2:W1:Y:S01]  /*0b20*/  SYNCS.EXCH.64 URZ, [UR5+0x110], UR10 ;  /* 0x0001100a05ff75b2 */ /* 0x0024620008000100 */
[----:B------:R2:W1:Y:S01]  /*0b30*/  SYNCS.EXCH.64 URZ, [UR5+0x120], UR12 ;  /* 0x0001200c05ff75b2 */ /* 0x0004620008000100 */
[----:B------:R2:W1:Y:S01]  /*0b40*/  SYNCS.EXCH.64 URZ, [UR5+0x118], UR10 ;  /* 0x0001180a05ff75b2 */ /* 0x0004620008000100 */
[----:B------:R2:W1:Y:S02]  /*0b50*/  SYNCS.EXCH.64 URZ, [UR5+0x128], UR12 ;  /* 0x0001280c05ff75b2 */ /* 0x0004640008000100 */
[----:B--2---:R-:W-:Y:S01]  /*0b60*/  NOP ;  /* 0x0000000000007918 */ /* 0x004fe20000000000 */
.L_x_13:
[----:B------:R-:W2:Y:S01]  /*0b70*/  SHFL.IDX PT, R2, R73, RZ, 0x1f ;  /* 0x00001fff49027589 */ /* 0x000ea200000e0000 */
[----:B------:R-:W-:Y:S01]  /*0b80*/  NOP ;  /* 0x0000000000007918 */ /* 0x000fe20000000000 */
[----:B--2---:R-:W-:-:S13]  /*0b90*/  ISETP.NE.AND P0, PT, R2, 0x5, PT ;  /* 0x000000050200780c */ /* 0x004fda0003f05270 */
[----:B------:R-:W-:Y:S05]  /*0ba0*/  @P0 BRA `(.L_x_14) ;  /* 0x0000000000580947 */ /* 0x000fea0003800000 */
[----:B-1----:R-:W1:Y:S01]  /*0bb0*/  S2UR UR7, SR_CgaCtaId ;  /* 0x00000000000779c3 */ /* 0x002e620000008800 */
        /* <DEDUP_REMOVED lines=12> */
[----:B-1----:R2:W1:Y:S01]  /*0c80*/  SYNCS.EXCH.64 URZ, [UR7+0x130], UR10 ;  /* 0x0001300a07ff75b2 */ /* 0x0024620008000100 */
[----:B------:R2:W1:Y:S01]  /*0c90*/  SYNCS.EXCH.64 URZ, [UR7+0x150], UR4 ;  /* 0x0001500407ff75b2 */ /* 0x0004620008000100 */
[----:B------:R2:W1:Y:S01]  /*0ca0*/  SYNCS.EXCH.64 URZ, [UR7+0x138], UR10 ;  /* 0x0001380a07ff75b2 */ /* 0x0004620008000100 */
[----:B------:R2:W1:Y:S01]  /*0cb0*/  SYNCS.EXCH.64 URZ, [UR7+0x158], UR4 ;  /* 0x0001580407ff75b2 */ /* 0x0004620008000100 */
[----:B------:R2:W1:Y:S01]  /*0cc0*/  SYNCS.EXCH.64 URZ, [UR7+0x140], UR10 ;  /* 0x0001400a07ff75b2 */ /* 0x0004620008000100 */
[----:B------:R2:W1:Y:S01]  /*0cd0*/  SYNCS.EXCH.64 URZ, [UR7+0x160], UR4 ;  /* 0x0001600407ff75b2 */ /* 0x0004620008000100 */
[----:B------:R2:W1:Y:S01]  /*0ce0*/  SYNCS.EXCH.64 URZ, [UR7+0x148], UR10 ;  /* 0x0001480a07ff75b2 */ /* 0x0004620008000100 */
[----:B------:R2:W1:Y:S02]  /*0cf0*/  SYNCS.EXCH.64 URZ, [UR7+0x168], UR4 ;  /* 0x0001680407ff75b2 */ /* 0x0004640008000100 */
[----:B--2---:R-:W-:Y:S01]  /*0d00*/  NOP ;  /* 0x0000000000007918 */ /* 0x004fe20000000000 */
.L_x_14:
        /* <DEDUP_REMOVED lines=18> */
.L_x_15:
[----:B-1----:R-:W1:Y:S01]  /*0e30*/  S2UR UR5, SR_CTAID.X ;  /* 0x00000000000579c3 */ /* 0x002e620000002500 */
[----:B------:R-:W-:-:S05]  /*0e40*/  CS2R.32 R67, SR_CgaSize ;  /* 0x0000000000437805 */ /* 0x000fca0000008a00 */
[----:B------:R-:W-:-:S05]  /*0e50*/  IMAD R67, R67, -0xa0, RZ ;  /* 0xffffff6043437824 */ /* 0x000fca00078e02ff */
[----:B------:R-:W-:-:S14]  /*0e60*/  R2UR UR9, R67 ;  /* 0x00000000430972ca */ /* 0x000fdc00000e0000 */
[----:B------:R-:W2:Y:S01]  /*0e70*/  LDCU UR9, c[0x0][UR9+0x2b0] ;  /* 0x00005600090977ac */ /* 0x000ea20008000800 */
[----:B------:R-:W-:Y:S01]  /*0e80*/  NOP ;  /* 0x0000000000007918 */ /* 0x000fe20000000000 */
[----:B------:R-:W-:-:S05]  /*0e90*/  CS2R.32 R67, SR_CgaSize ;  /* 0x0000000000437805 */ /* 0x000fca0000008a00 */
[----:B------:R-:W-:-:S05]  /*0ea0*/  IMAD R67, R67, -0xa0, RZ ;  /* 0xffffff6043437824 */ /* 0x000fca00078e02ff */
[----:B------:R-:W-:-:S14]  /*0eb0*/  R2UR UR7, R67 ;  /* 0x00000000430772ca */ /* 0x000fdc00000e0000 */
[----:B------:R-:W3:Y:S01]  /*0ec0*/  LDCU UR7, c[0x0][UR7+0x2b4] ;  /* 0x00005680070777ac */ /* 0x000ee20008000800 */
[----:B------:R-:W4:Y:S08]  /*0ed0*/  S2UR UR4, SR_CTAID.Y ;  /* 0x00000000000479c3 */ /* 0x000f300000002600 */
[----:B------:R-:W3:Y:S01]  /*0ee0*/  LDC R9, c[0x0][0xb24] ;  /* 0x0002c900ff097b82 */ /* 0x000ee20000000800 */
[----:B-1----:R-:W-:-:S02]  /*0ef0*/  I2FP.F32.U32 R4, UR5 ;  /* 0x0000000500047c45 */ /* 0x002fc40008201000 */
[----:B------:R-:W-:-:S05]  /*0f00*/  CS2R.32 R5, SR_CgaSize ;  /* 0x0000000000057805 */ /* 0x000fca0000008a00 */
[----:B------:R-:W-:-:S06]  /*0f10*/  IMAD R5, R5, -0xa0, RZ ;  /* 0xffffff6005057824 */ /* 0x000fcc00078e02ff */
[----:B------:R-:W1:Y:S01]  /*0f20*/  LDC R5, c[0x0][R5+0x2a0] ;  /* 0x0000a80005057b82 */ /* 0x000e620000000800 */
[----:B------:R-:W-:Y:S01]  /*0f30*/  MOV R67, UR5 ;  /* 0x0000000500437c02 */ /* 0x000fe20008000f00 */
[----:B--2---:R-:W-:Y:S01]  /*0f40*/  FMUL R4, R4, UR9 ;  /* 0x0000000904047c20 */ /* 0x004fe20008400000 */
[----:B----4-:R-:W-:Y:S02]  /*0f50*/  I2FP.F32.U32 R2, UR4 ;  /* 0x0000000400027c45 */ /* 0x010fe40008201000 */
[----:B------:R-:W-:-:S05]  /*0f60*/  CS2R.32 R3, SR_CgaSize ;  /* 0x0000000000037805 */ /* 0x000fca0000008a00 */
[----:B------:R-:W-:-:S06]  /*0f70*/  IMAD R3, R3, -0xa0, RZ ;  /* 0xffffff6003037824 */ /* 0x000fcc00078e02ff */
[----:B------:R-:W2:Y:S01]  /*0f80*/  LDC R3, c[0x0][R3+0x2a4] ;  /* 0x0000a90003037b82 */ /* 0x000ea20000000800 */
[----:B------:R-:W4:Y:S01]  /*0f90*/  F2I.U32.TRUNC.NTZ R66, R4 ;  /* 0x0000000400427305 */ /* 0x000f22000020f000 */
[----:B------:R-:W-:Y:S01]  /*0fa0*/  MOV R65, UR4 ;  /* 0x0000000400417c02 */ /* 0x000fe20008000f00 */
[----:B---3--:R-:W-:-:S05]  /*0fb0*/  FMUL R2, R2, UR7 ;  /* 0x0000000702027c20 */ /* 0x008fca0008400000 */
[----:B------:R-:W-:Y:S01]  /*0fc0*/  BAR.SYNC.DEFER_BLOCKING 0x0 ;  /* 0x0000000000007b1d */ /* 0x000fe20000010000 */
[----:B------:R-:W-:-:S05]  /*0fd0*/  ISETP.GE.AND P0, PT, R9, 0x1, PT ;  /* 0x000000010900780c */ /* 0x000fca0003f06270 */
[----:B------:R-:W3:Y:S02]  /*0fe0*/  F2I.U32.TRUNC.NTZ R64, R2 ;  /* 0x0000000200407305 */ /* 0x000ee4000020f000 */
[----:B------:R-:W2:Y:S01]  /*0ff0*/  S2UR UR36, SR_CTAID.Z ;  /* 0x00000000002479c3 */ /* 0x000ea20000002700 */
[----:B----4-:R-:W-:-:S05]  /*1000*/  IADD3 R66, PT, PT, -R66, RZ, RZ ;  /* 0x000000ff42427210 */ /* 0x010fca0007ffe1ff */
[----:B-1----:R-:W-:Y:S01]  /*1010*/  IMAD R66, R5, R66, UR5 ;  /* 0x0000000505427e24 */ /* 0x002fe2000f8e0242 */
[----:B---3--:R-:W-:-:S05]  /*1020*/  IADD3 R64, PT, PT, -R64, RZ, RZ ;  /* 0x000000ff40407210 */ /* 0x008fca0007ffe1ff */
[----:B--2---:R-:W-:Y:S01]  /*1030*/  IMAD R64, R3, R64, UR4 ;  /* 0x0000000403407e24 */ /* 0x004fe2000f8e0240 */
[----:B------:R-:W-:Y:S06]  /*1040*/  @!P0 BRA `(.L_x_16) ;  /* 0x0000000000b88947 */ /* 0x000fec0003800000 */
[----:B------:R-:W1:Y:S01]  /*1050*/  LDC.64 R4, c[0x0][0xb18] ;  /* 0x0002c600ff047b82 */ /* 0x000e620000000a00 */
[----:B------:R-:W-:-:S07]  /*1060*/  ISETP.NE.AND P0, PT, R9, 0x1, PT ;  /* 0x000000010900780c */ /* 0x000fce0003f05270 */
[----:B------:R-:W2:Y:S08]  /*1070*/  LDC R10, c[0x0][0xb0c] ;  /* 0x0002c300ff0a7b82 */ /* 0x000eb00000000800 */
[----:B------:R-:W3:Y:S08]  /*1080*/  LDC R11, c[0x0][0x370] ;  /* 0x0000dc00ff0b7b82 */ /* 0x000ef00000000800 */
[----:B------:R-:W4:Y:S01]  /*1090*/  LDC R12, c[0x0][0x374] ;  /* 0x0000dd00ff0c7b82 */ /* 0x000f220000000800 */
[----:B-1----:R-:W-:-:S07]  /*10a0*/  ISETP.NE.AND P1, PT, R4, 0x1, PT ;  /* 0x000000010400780c */ /* 0x002fce0003f25270 */
[----:B------:R-:W3:Y:S01]  /*10b0*/  LDC.64 R6, c[0x0][0xb10] ;  /* 0x0002c400ff067b82 */ /* 0x000ee20000000a00 */
[----:B--2---:R-:W-:-:S07]  /*10c0*/  ISETP.NE.AND P2, PT, R10, 0x1, PT ;  /* 0x000000010a00780c */ /* 0x004fce0003f45270 */
[----:B------:R-:W1:Y:S08]  /*10d0*/  LDC R8, c[0x0][0xb20] ;  /* 0x0002c800ff087b82 */ /* 0x000e700000000800 */
[----:B------:R-:W2:Y:S01]  /*10e0*/  LDC.64 R2, c[0x0][0xb28] ;  /* 0x0002ca00ff027b82 */ /* 0x000ea20000000a00 */
[----:B----4-:R-:W-:-:S04]  /*10f0*/  IMAD.HI.U32 R13, R12, R5, RZ ;  /* 0x000000050c0d7227 */ /* 0x010fc800078e00ff */
[----:B------:R-:W-:-:S04]  /*1100*/  IMAD.HI.U32 R5, R65, R5, RZ ;  /* 0x0000000541057227 */ /* 0x000fc800078e00ff */
[----:B---3--:R-:W-:-:S04]  /*1110*/  IMAD.HI.U32 R14, R11, R6, RZ ;  /* 0x000000060b0e7227 */ /* 0x008fc800078e00ff */
[----:B------:R-:W-:Y:S01]  /*1120*/  IMAD.HI.U32 R16, R67, R6, RZ ;  /* 0x0000000643107227 */ /* 0x000fe200078e00ff */
[-C--:B------:R-:W-:Y:S02]  /*1130*/  @P2 SHF.R.U32.HI R11, RZ, R7.reuse, R14 ;  /* 0x00000007ff0b2219 */ /* 0x080fe4000001160e */
[-C--:B-1----:R-:W-:Y:S02]  /*1140*/  @P1 SHF.R.U32.HI R12, RZ, R8.reuse, R13 ;  /* 0x00000008ff0c1219 */ /* 0x082fe4000001160d */
[----:B------:R-:W-:Y:S02]  /*1150*/  SHF.R.U32.HI R8, RZ, R8, R5 ;  /* 0x00000008ff087219 */ /* 0x000fe40000011605 */
[----:B------:R-:W-:Y:S02]  /*1160*/  SHF.R.U32.HI R16, RZ, R7, R16 ;  /* 0x00000007ff107219 */ /* 0x000fe40000011610 */
[----:B------:R-:W-:Y:S01]  /*1170*/  SEL R5, R65, R8, !P1 ;  /* 0x0000000841057207 */ /* 0x000fe20004800000 */
[----:B--2---:R-:W-:Y:S01]  /*1180*/  IMAD.HI.U32 R14, R12, R2, RZ ;  /* 0x000000020c0e7227 */ /* 0x004fe200078e00ff */
[----:B------:R-:W-:-:S03]  /*1190*/  SEL R7, R67, R16, !P2 ;  /* 0x0000001043077207 */ /* 0x000fc60005000000 */
[----:B------:R-:W-:Y:S01]  /*11a0*/  IMAD.HI.U32 R6, R11, R2, RZ ;  /* 0x000000020b067227 */ /* 0x000fe200078e00ff */
[----:B------:R-:W-:-:S04]  /*11b0*/  @P0 SHF.R.U32.HI R12, RZ, R3, R14 ;  /* 0x00000003ff0c0219 */ /* 0x000fc8000001160e */
[----:B------:R-:W-:Y:S01]  /*11c0*/  @P0 SHF.R.U32.HI R11, RZ, R3, R6 ;  /* 0x00000003ff0b0219 */ /* 0x000fe20000011606 */
[----:B------:R-:W-:-:S04]  /*11d0*/  IMAD R12, R12, R9, RZ ;  /* 0x000000090c0c7224 */ /* 0x000fc800078e02ff */
[----:B------:R-:W-:Y:S01]  /*11e0*/  IMAD R6, R11, R9, RZ ;  /* 0x000000090b067224 */ /* 0x000fe200078e02ff */
[----:B------:R-:W-:-:S04]  /*11f0*/  ISETP.GE.AND P1, PT, R5, R12, PT ;  /* 0x0000000c0500720c */ /* 0x000fc80003f26270 */
[----:B------:R-:W-:Y:S01]  /*1200*/  ISETP.GE.OR P1, PT, R7, R6, P1 ;  /* 0x000000060700720c */ /* 0x000fe20000f26670 */
[----:B------:R-:W-:-:S05]  /*1210*/  IMAD.HI.U32 R6, R5, R2, RZ ;  /* 0x0000000205067227 */ /* 0x000fca00078e00ff */
[----:B------:R-:W-:-:S04]  /*1220*/  SHF.R.U32.HI R6, RZ, R3, R6 ;  /* 0x00000003ff067219 */ /* 0x000fc80000011606 */
[----:B------:R-:W-:-:S03]  /*1230*/  SEL R6, R5, R6, !P0 ;  /* 0x0000000605067207 */ /* 0x000fc60004000000 */
[----:B------:R-:W-:Y:S01]  /*1240*/  @!P1 IMAD.HI.U32 R8, R7, R2, RZ ;  /* 0x0000000207089227 */ /* 0x000fe200078e00ff */
[----:B------:R-:W-:-:S04]  /*1250*/  IADD3 R2, PT, PT, -R6, RZ, RZ ;  /* 0x000000ff06027210 */ /* 0x000fc80007ffe1ff */
[----:B------:R-:W-:Y:S01]  /*1260*/  @!P1 SHF.R.U32.HI R8, RZ, R3, R8 ;  /* 0x00000003ff089219 */ /* 0x000fe20000011608 */
[----:B------:R-:W-:-:S03]  /*1270*/  IMAD R2, R9, R2, R5 ;  /* 0x0000000209027224 */ /* 0x000fc600078e0205 */
[----:B------:R-:W-:Y:S02]  /*1280*/  @!P1 SEL R3, R7, R8, !P0 ;  /* 0x0000000807039207 */ /* 0x000fe40004000000 */
[----:B------:R-:W-:-:S03]  /*1290*/  IADD3 R8, PT, PT, -R5, RZ, RZ ;  /* 0x000000ff05087210 */ /* 0x000fc60007ffe1ff */
[--C-:B------:R-:W-:Y:S02]  /*12a0*/  @!P1 IMAD.IADD R6, R6, 0x1, -R3.reuse ;  /* 0x0000000106069824 */ /* 0x100fe400078e0a03 */
[----:B------:R-:W-:Y:S01]  /*12b0*/  @!P1 IMAD R3, R2, R11, R3 ;  /* 0x0000000b02039224 */ /* 0x000fe200078e0203 */
[----:B------:R-:W-:Y:S01]  /*12c0*/  IADD3 R2, PT, PT, -R7, RZ, RZ ;  /* 0x000000ff07027210 */ /* 0x000fe20007ffe1ff */
[----:B------:R-:W-:Y:S02]  /*12d0*/  @!P1 IMAD R5, R6, R9, R7 ;  /* 0x0000000906059224 */ /* 0x000fe400078e0207 */
[----:B------:R-:W-:Y:S02]  /*12e0*/  IMAD R8, R4, R8, R65 ;  /* 0x0000000804087224 */ /* 0x000fe400078e0241 */
[----:B------:R-:W-:Y:S02]  /*12f0*/  @!P1 IMAD.MOV.U32 R7, RZ, RZ, R3 ;  /* 0x000000ffff079224 */ /* 0x000fe400078e0003 */
[----:B------:R-:W-:-:S02]  /*1300*/  IMAD R2, R10, R2, R67 ;  /* 0x000000020a027224 */ /* 0x000fc400078e0243 */
[----:B------:R-:W-:Y:S02]  /*1310*/  IMAD R65, R5, R4, R8 ;  /* 0x0000000405417224 */ /* 0x000fe400078e0208 */
[----:B------:R-:W-:Y:S02]  /*1320*/  IMAD R67, R7, R10, R2 ;  /* 0x0000000a07437224 */ /* 0x000fe400078e0202 */
.L_x_16:
[----:B------:R-:W1:Y:S01]  /*1330*/  LDCU UR4, c[0x0][0xb30] ;  /* 0x00016600ff0477ac */ /* 0x000e620008000800 */
[----:B------:R-:W2:Y:S08]  /*1340*/  S2UR UR37, SR_CgaCtaId ;  /* 0x00000000002579c3 */ /* 0x000eb00000008800 */
[----:B------:R-:W3:Y:S01]  /*1350*/  LDC R22, c[0x0][0xb24] ;  /* 0x0002c900ff167b82 */ /* 0x000ee20000000800 */
[----:B-1----:R-:W-:-:S09]  /*1360*/  UISETP.NE.AND UP1, UPT, UR4, 0x1, UPT ;  /* 0x000000010400788c */ /* 0x002fd2000bf25270 */
[----:B--2---:R-:W-:Y:S05]  /*1370*/  BRA.U UP1, `(.L_x_17) ;  /* 0x0000000101407547 */ /* 0x004fea000b800000 */
[----:B------:R-:W1:Y:S08]  /*1380*/  LDC.64 R4, c[0x0][0xb10] ;  /* 0x0002c400ff047b82 */ /* 0x000e700000000a00 */
[----:B------:R-:W2:Y:S08]  /*1390*/  LDC.64 R2, c[0x0][0xb18] ;  /* 0x0002c600ff027b82 */ /* 0x000eb00000000a00 */
[----:B------:R-:W4:Y:S08]  /*13a0*/  LDC R6, c[0x0][0xb20] ;  /* 0x0002c800ff067b82 */ /* 0x000f300000000800 */
[----:B------:R-:W3:Y:S01]  /*13b0*/  LDC R8, c[0x0][0xb0c] ;  /* 0x0002c300ff087b82 */ /* 0x000ee20000000800 */
[----:B-1----:R-:W-:-:S05]  /*13c0*/  IMAD.HI.U32 R4, R67, R4, RZ ;  /* 0x0000000443047227 */ /* 0x002fca00078e00ff */
[----:B------:R-:W-:Y:S01]  /*13d0*/  SHF.R.U32.HI R4, RZ, R5, R4 ;  /* 0x00000005ff047219 */ /* 0x000fe20000011604 */
[----:B--2---:R-:W-:Y:S01]  /*13e0*/  IMAD.HI.U32 R3, R65, R3, RZ ;  /* 0x0000000341037227 */ /* 0x004fe200078e00ff */
[----:B------:R-:W-:-:S04]  /*13f0*/  ISETP.NE.AND P0, PT, R2, 0x1, PT ;  /* 0x000000010200780c */ /* 0x000fc80003f05270 */
[----:B----4-:R-:W-:-:S04]  /*1400*/  SHF.R.U32.HI R6, RZ, R6, R3 ;  /* 0x00000006ff067219 */ /* 0x010fc80000011603 */
[----:B------:R-:W-:Y:S02]  /*1410*/  SEL R3, R65, R6, !P0 ;  /* 0x0000000641037207 */ /* 0x000fe40004000000 */
[----:B---3--:R-:W-:-:S04]  /*1420*/  ISETP.NE.AND P1, PT, R8, 0x1, PT ;  /* 0x000000010800780c */ /* 0x008fc80003f25270 */
[----:B------:R-:W-:-:S05]  /*1430*/  SEL R4, R67, R4, !P1 ;  /* 0x0000000443047207 */ /* 0x000fca0004800000 */
[----:B------:R-:W-:Y:S02]  /*1440*/  IMAD.IADD R5, R3, 0x1, -R4 ;  /* 0x0000000103057824 */ /* 0x000fe400078e0a04 */
[----:B------:R-:W-:Y:S02]  /*1450*/  IMAD.IADD R3, R4, 0x1, -R3 ;  /* 0x0000000104037824 */ /* 0x000fe400078e0a03 */
[----:B------:R-:W-:Y:S02]  /*1460*/  IMAD R67, R5, R8, R67 ;  /* 0x0000000805437224 */ /* 0x000fe400078e0243 */
[----:B------:R-:W-:-:S07]  /*1470*/  IMAD R65, R3, R2, R65 ;  /* 0x0000000203417224 */ /* 0x000fce00078e0241 */
.L_x_17:
[----:B------:R-:W-:Y:S01]  /*1480*/  BAR.SYNC.DEFER_BLOCKING 0x0 ;  /* 0x0000000000007b1d */ /* 0x000fe20000010000 */
[----:B------:R-:W-:Y:S01]  /*1490*/  UISETP.NE.AND UP1, UPT, UR8, 0x2, UPT ;  /* 0x000000020800788c */ /* 0x000fe2000bf25270 */
[----:B------:R-:W-:Y:S02]  /*14a0*/  ISETP.NE.OR P5, PT, R0, 0x2, !P5 ;  /* 0x000000020000780c */ /* 0x000fe40006fa5670 */
[----:B------:R-:W-:-:S06]  /*14b0*/  LOP3.LUT R2, R78, 0x1f, RZ, 0xc0, !PT ;  /* 0x0000001f4e027812 */ /* 0x000fcc00078ec0ff */
[----:B------:R-:W-:Y:S05]  /*14c0*/  BRA.U UP1, `(.L_x_18) ;  /* 0x0000001501ec7547 */ /* 0x000fea000b800000 */
[----:B------:R-:W1:Y:S01]  /*14d0*/  LDCU UR15, c[0x0][0x38c] ;  /* 0x00007180ff0f77ac */ /* 0x000e620008000800 */
[----:B------:R-:W2:Y:S01]  /*14e0*/  LDC R9, c[0x0][0x370] ;  /* 0x0000dc00ff097b82 */ /* 0x000ea20000000800 */
[----:B------:R-:W-:Y:S01]  /*14f0*/  PLOP3.LUT P1, PT, PT, PT, UP2, 0x80, 0x8 ;  /* 0x000000000008781c */ /* 0x000fe20003f2f028 */
[----:B------:R-:W-:Y:S01]  /*1500*/  HFMA2 R12, -RZ, RZ, 0, 0 ;  /* 0x00000000ff0c7431 */ /* 0x000fe200000001ff */
[----:B------:R-:W-:Y:S01]  /*1510*/  ISETP.EQ.OR P4, PT, R2, RZ, P5 ;  /* 0x000000ff0200720c */ /* 0x000fe20002f82670 */
[----:B------:R-:W-:Y:S01]  /*1520*/  IMAD.MOV.U32 R15, RZ, RZ, 0x1 ;  /* 0x00000001ff0f7424 */ /* 0x000fe200078e00ff */
[----:B------:R-:W-:Y:S01]  /*1530*/  PLOP3.LUT P1, PT, P1, PT, PT, 0x8, 0x80 ;  /* 0x000000000080781c */ /* 0x000fe20000f2e170 */
[----:B------:R-:W-:Y:S01]  /*1540*/  IMAD.MOV.U32 R14, RZ, RZ, RZ ;  /* 0x000000ffff0e7224 */ /* 0x000fe200078e00ff */
[----:B------:R-:W-:Y:S01]  /*1550*/  MOV R8, 0x1 ;  /* 0x0000000100087802 */ /* 0x000fe20000000f00 */
[----:B------:R-:W4:Y:S01]  /*1560*/  LDC R0, c[0x0][0x374] ;  /* 0x0000dd00ff007b82 */ /* 0x000f220000000800 */
[----:B------:R-:W-:Y:S01]  /*1570*/  IMAD.MOV.U32 R10, RZ, RZ, RZ ;  /* 0x000000ffff0a7224 */ /* 0x000fe200078e00ff */
[----:B------:R-:W2:Y:S01]  /*1580*/  LDCU.64 UR24, c[0x0][0x348] ;  /* 0x00006900ff1877ac */ /* 0x000ea20008000a00 */
[----:B------:R-:W-:Y:S01]  /*1590*/  UMOV UR13, URZ ;  /* 0x000000ff000d7c82 */ /* 0x000fe20008000000 */
[----:B-1----:R-:W-:-:S04]  /*15a0*/  UIADD3 UR5, UPT, UPT, UR15, 0x7f, URZ ;  /* 0x0000007f0f057890 */ /* 0x002fc8000fffe0ff */
[----:B------:R-:W-:-:S04]  /*15b0*/  USHF.R.S32.HI UR4, URZ, 0x1f, UR5 ;  /* 0x0000001fff047899 */ /* 0x000fc80008011405 */
[----:B------:R-:W-:-:S04]  /*15c0*/  ULEA.HI UR4, UR4, UR5, URZ, 0x7 ;  /* 0x0000000504047291 */ /* 0x000fc8000f8f38ff */
[----:B------:R-:W-:Y:S02]  /*15d0*/  USHF.R.S32.HI UR22, URZ, 0x7, UR4 ;  /* 0x00000007ff167899 */ /* 0x000fe40008011404 */
[----:B------:R-:W-:Y:S02]  /*15e0*/  UIADD3 UR4, UPT, UPT, UR15, -0x1, URZ ;  /* 0xffffffff0f047890 */ /* 0x000fe4000fffe0ff */
[----:B------:R-:W-:Y:S02]  /*15f0*/  UISETP.LT.U32.AND UP0, UPT, UR22, 0xf, UPT ;  /* 0x0000000f1600788c */ /* 0x000fe4000bf01070 */
[----:B------:R-:W-:Y:S02]  /*1600*/  UISETP.GE.U32.AND UP1, UPT, UR4, -0xff, UPT ;  /* 0xffffff010400788c */ /* 0x000fe4000bf26070 */
[----:B------:R-:W-:Y:S02]  /*1610*/  USEL UR21, UR22, 0xf, UP0 ;  /* 0x0000000f16157887 */ /* 0x000fe40008000000 */
[----:B------:R-:W-:-:S02]  /*1620*/  UIADD3 UR15, UPT, UPT, UR15, 0xfe, URZ ;  /* 0x000000fe0f0f7890 */ /* 0x000fc4000fffe0ff */
[----:B------:R-:W-:Y:S02]  /*1630*/  UIADD3 UR7, UPT, UPT, UR21, -0x1, URZ ;  /* 0xffffffff15077890 */ /* 0x000fe4000fffe0ff */
[----:B------:R-:W-:-:S03]  /*1640*/  UIADD3 UR14, UPT, UPT, UR22, -UR21, URZ ;  /* 0x80000015160e7290 */ /* 0x000fc6000fffe0ff */
[----:B------:R-:W-:-:S04]  /*1650*/  @UP1 UIADD3 UR7, UPT, UPT, UR21, URZ, URZ ;  /* 0x000000ff15071290 */ /* 0x000fc8000fffe0ff */
[----:B--2---:R-:W-:-:S12]  /*1660*/  UIADD3 UR7, UPT, UPT, UR7, 0x1, URZ ;  /* 0x0000000107077890 */ /* 0x004fd8000fffe0ff */
.L_x_36:
[----:B------:R-:W-:Y:S01]  /*1670*/  UISETP.NE.AND UP0, UPT, UR37, URZ, UPT ;  /* 0x000000ff2500728c */ /* 0x000fe2000bf05270 */
[----:B------:R-:W1:Y:S08]  /*1680*/  S2UR UR37, SR_CgaCtaId ;  /* 0x00000000002579c3 */ /* 0x000e700000008800 */
[----:B------:R-:W-:Y:S05]  /*1690*/  BRA.U UP0, `(.L_x_19) ;  /* 0x0000000100347547 */ /* 0x000fea000b800000 */
[----:B------:R-:W2:Y:S01]  /*16a0*/  S2R R2, SR_CgaCtaId ;  /* 0x0000000000027919 */ /* 0x000ea20000008800 */
[----:B------:R-:W-:-:S04]  /*16b0*/  MOV R3, 0x400 ;  /* 0x0000040000037802 */ /* 0x000fc80000000f00 */
[----:B--2---:R-:W-:Y:S02]  /*16c0*/  LEA R3, R2, R3, 0x18 ;  /* 0x0000000302037211 */ /* 0x004fe400078ec0ff */
[----:B------:R-:W-:-:S03]  /*16d0*/  SHF.L.U32 R2, R8, 0x1f, RZ ;  /* 0x0000001f08027819 */ /* 0x000fc600000006ff */
[----:B------:R-:W-:-:S04]  /*16e0*/  IMAD R3, R10, 0x8, R3 ;  /* 0x000000080a037824 */ /* 0x000fc800078e0203 */
[----:B------:R-:W2:Y:S02]  /*16f0*/  SYNCS.PHASECHK.TRANS64.TRYWAIT P0, [R3+URZ+0x180], R2 ;  /* 0x00018002030075a7 */ /* 0x000ea400080011ff */
[----:B--2---:R-:W-:Y:S05]  /*1700*/  @!P0 BRA `(.L_x_20) ;  /* 0x0000005000708947 */ /* 0x004fea0003800000 */
.L_x_104:
[----:B------:R-:W-:Y:S01]  /*1710*/  VIADD R10, R10, 0x1 ;  /* 0x000000010a0a7836 */ /* 0x000fe20000000000 */
[----:B------:R2:W-:Y:S04]  /*1720*/  SYNCS.ARRIVE.TRANS64.A1T0 RZ, [R3+URZ+0x170], RZ ;  /* 0x000170ff03ff79a7 */ /* 0x0005e800081000ff */
[----:B------:R-:W-:-:S04]  /*1730*/  ISETP.NE.AND P0, PT, R10, 0x2, PT ;  /* 0x000000020a00780c */ /* 0x000fc80003f05270 */
[----:B------:R-:W-:Y:S02]  /*1740*/  SEL R10, R10, RZ, P0 ;  /* 0x000000ff0a0a7207 */ /* 0x000fe40000000000 */
[----:B--2---:R-:W-:-:S04]  /*1750*/  SEL R3, RZ, 0x1, P0 ;  /* 0x00000001ff037807 */ /* 0x004fc80000000000 */
[----:B------:R-:W-:-:S07]  /*1760*/  LOP3.LUT R8, R8, R3, RZ, 0x3c, !PT ;  /* 0x0000000308087212 */ /* 0x000fce00078e3cff */
.L_x_19:
[----:B------:R-:W-:Y:S01]  /*1770*/  UMOV UR4, 0x400 ;  /* 0x0000040000047882 */ /* 0x000fe20000000000 */
[----:B------:R-:W-:Y:S01]  /*1780*/  SHF.L.U32 R2, R15, 0x1f, RZ ;  /* 0x0000001f0f027819 */ /* 0x000fe200000006ff */
[----:B-1----:R-:W-:Y:S01]  /*1790*/  ULEA UR4, UR37, UR4, 0x18 ;  /* 0x0000000425047291 */ /* 0x002fe2000f8ec0ff */
[----:B------:R-:W-:Y:S01]  /*17a0*/  R2UR UR35, R67 ;  /* 0x00000000432372ca */ /* 0x000fe200000e0000 */
[----:B------:R-:W-:Y:S01]  /*17b0*/  UISETP.GE.U32.AND UP0, UPT, UR15, 0xff, UPT ;  /* 0x000000ff0f00788c */ /* 0x000fe2000bf06070 */
[----:B------:R-:W-:Y:S01]  /*17c0*/  R2UR UR11, R65 ;  /* 0x00000000410b72ca */ /* 0x000fe200000e0000 */
[----:B------:R-:W-:Y:S01]  /*17d0*/  ULEA UR5, UR13, UR4, 0x3 ;  /* 0x000000040d057291 */ /* 0x000fe2000f8e18ff */
[----:B------:R-:W-:-:S08]  /*17e0*/  UMOV UR23, URZ ;  /* 0x000000ff00177c82 */ /* 0x000fd00008000000 */
[----:B------:R1:W2:Y:S01]  /*17f0*/  SYNCS.PHASECHK.TRANS64.TRYWAIT P0, [UR5+0x78], R2 ;  /* 0x00007802ff0075a7 */ /* 0x0002a20008001105 */
[----:B------:R-:W-:Y:S02]  /*1800*/  USHF.L.U32 UR35, UR35, 0x6, URZ ;  /* 0x0000000623237899 */ /* 0x000fe400080006ff */
[----:B------:R-:W-:Y:S01]  /*1810*/  UIMAD UR11, UR11, 0x30, URZ ;  /* 0x000000300b0b78a4 */ /* 0x000fe2000f8e02ff */
[----:B------:R-:W-:Y:S11]  /*1820*/  BRA.U !UP0, `(.L_x_21) ;  /* 0x0000000108a87547 */ /* 0x000ff6000b800000 */
[----:B------:R-:W-:Y:S01]  /*1830*/  UMOV UR16, URZ ;  /* 0x000000ff00107c82 */ /* 0x000fe20008000000 */
[----:B------:R-:W-:-:S05]  /*1840*/  UMOV UR6, UR13 ;  /* 0x0000000d00067c82 */ /* 0x000fca0008000000 */
.L_x_26:
[----:B--2---:R-:W-:Y:S01]  /*1850*/  @!P5 MOV R3, 0x3800 ;  /* 0x000038000003d802 */ /* 0x004fe20000000f00 */
[----:B-1----:R-:W-:Y:S01]  /*1860*/  ULEA UR33, UR6, UR4, 0x3 ;  /* 0x0000000406217291 */ /* 0x002fe2000f8e18ff */
[----:B--2---:R-:W-:Y:S11]  /*1870*/  @P0 BRA `(.L_x_22) ;  /* 0x00000000000c0947 */ /* 0x004ff60003800000 */
[----:B------:R-:W-:Y:S04]  /*1880*/  SHF.L.U32 R5, R15, 0x1f, RZ ;  /* 0x0000001f0f057819 */ /* 0x000fe800000006ff */
[----:B------:R-:W2:Y:S02]  /*1890*/  SYNCS.PHASECHK.TRANS64.TRYWAIT P0, [UR33+0x78], R5 ;  /* 0x00007805ff0075a7 */ /* 0x000ea40008001121 */
[----:B--2---:R-:W-:Y:S05]  /*18a0*/  @!P0 BRA `(.L_x_23) ;  /* 0x00000050001c8947 */ /* 0x004fea0003800000 */
.L_x_22:
[----:B------:R2:W-:Y:S01]  /*18b0*/  @!P5 SYNCS.ARRIVE.TRANS64 RZ, [UR33], R3 ;  /* 0x00000003ffffd9a7 */ /* 0x0005e20008000021 */
[----:B------:R-:W-:Y:S04]  /*18c0*/  BSSY.RECONVERGENT B0, `(.L_x_24) ;  /* 0x0000003000007945 */ /* 0x000fe80003800200 */
[----:B------:R-:W-:Y:S05]  /*18d0*/  @P4 BRA `(.L_x_25) ;  /* 0x0000000000044947 */ /* 0x000fea0003800000 */
[----:B------:R-:W-:Y:S05]  /*18e0*/  BPT.TRAP 0x1 ;  /* 0x000000040000795c */ /* 0x000fea0000300000 */
.L_x_25:
[----:B------:R-:W-:Y:S05]  /*18f0*/  BSYNC.RECONVERGENT B0 ;  /* 0x0000000000007941 */ /* 0x000fea0003800200 */
.L_x_24:
[----:B------:R-:W-:Y:S02]  /*1900*/  UIADD3 UR13, UPT, UPT, UR6, 0x1, URZ ;  /* 0x00000001060d7890 */ /* 0x000fe4000fffe0ff */
[----:B------:R-:W-:Y:S02]  /*1910*/  UIADD3 UR18, UP1, UPT, UR24, 0x80, URZ ;  /* 0x0000008018127890 */ /* 0x000fe4000ff3e0ff */
[----:B------:R-:W-:Y:S02]  /*1920*/  UISETP.NE.AND UP0, UPT, UR13, 0xf, UPT ;  /* 0x0000000f0d00788c */ /* 0x000fe4000bf05270 */
[----:B------:R-:W-:Y:S02]  /*1930*/  ULEA UR32, UR6, UR4, 0xd ;  /* 0x0000000406207291 */ /* 0x000fe4000f8e68ff */
[----:B------:R-:W-:Y:S02]  /*1940*/  USEL UR9, URZ, 0x1, UP0 ;  /* 0x00000001ff097887 */ /* 0x000fe40008000000 */
[----:B------:R-:W-:Y:S02]  /*1950*/  USEL UR13, UR13, URZ, UP0 ;  /* 0x000000ff0d0d7287 */ /* 0x000fe40008000000 */
[----:B------:R-:W-:Y:S02]  /*1960*/  USHF.L.U32 UR34, UR16, 0x7, URZ ;  /* 0x0000000710227899 */ /* 0x000fe400080006ff */
[----:B------:R-:W-:Y:S01]  /*1970*/  ULEA UR8, UR13, UR4, 0x3 ;  /* 0x000000040d087291 */ /* 0x000fe2000f8e18ff */
[----:B------:R-:W-:Y:S01]  /*1980*/  LOP3.LUT R15, R15, UR9, RZ, 0x3c, !PT ;  /* 0x000000090f0f7c12 */ /* 0x000fe2000f8e3cff */
[----:B------:R-:W-:Y:S02]  /*1990*/  UIADD3.X UR19, UPT, UPT, URZ, UR25, URZ, UP1, !UPT ;  /* 0x00000019ff137290 */ /* 0x000fe40008ffe4ff */
[----:B------:R-:W-:Y:S01]  /*19a0*/  UIADD3 UR32, UPT, UPT, UR32, 0x1a80, URZ ;  /* 0x00001a8020207890 */ /* 0x000fe2000fffe0ff */
[----:B-1----:R-:W-:Y:S01]  /*19b0*/  SHF.L.U32 R2, R15, 0x1f, RZ ;  /* 0x0000001f0f027819 */ /* 0x002fe200000006ff */
[----:B------:R-:W-:Y:S02]  /*19c0*/  UIMAD UR5, UR6, 0x1800, UR4 ;  /* 0x00001800060578a4 */ /* 0x000fe4000f8e0204 */
[----:B------:R-:W-:Y:S01]  /*19d0*/  UIADD3 UR26, UP0, UPT, UR24, 0x180, URZ ;  /* 0x00000180181a7890 */ /* 0x000fe2000ff1e0ff */
[----:B------:R1:W1:Y:S01]  /*19e0*/  SYNCS.PHASECHK.TRANS64.TRYWAIT P0, [UR8+0x78], R2 ;  /* 0x00007802ff0075a7 */ /* 0x0002620008001108 */
[----:B------:R-:W-:Y:S01]  /*19f0*/  UMOV UR28, 0x0 ;  /* 0x00000000001c7882 */ /* 0x000fe20000000000 */
[----:B------:R-:W-:Y:S01]  /*1a00*/  UMOV UR29, 0x10000000 ;  /* 0x10000000001d7882 */ /* 0x000fe20000000000 */
[----:B------:R-:W-:Y:S01]  /*1a10*/  UIADD3 UR8, UPT, UPT, UR5, 0x1fa80, URZ ;  /* 0x0001fa8005087890 */ /* 0x000fe2000fffe0ff */
[----:B------:R1:W-:Y:S01]  /*1a20*/  UTMALDG.3D [UR32], [UR18], desc[UR28] ;  /* 0x00001c20120075b4 */ /* 0x0003e20008011000 */
[----:B------:R-:W-:Y:S02]  /*1a30*/  UIADD3.X UR27, UPT, UPT, URZ, UR25, URZ, UP0, !UPT ;  /* 0x00000019ff1b7290 */ /* 0x000fe400087fe4ff */
[----:B------:R-:W-:Y:S01]  /*1a40*/  UIADD3 UR16, UPT, UPT, UR16, 0x1, URZ ;  /* 0x0000000110107890 */ /* 0x000fe2000fffe0ff */
[----:B------:R-:W-:Y:S01]  /*1a50*/  UMOV UR12, UR36 ;  /* 0x00000024000c7c82 */ /* 0x000fe20008000000 */
[----:B------:R-:W-:Y:S01]  /*1a60*/  UMOV UR9, UR33 ;  /* 0x0000002100097c82 */ /* 0x000fe20008000000 */
[----:B------:R-:W-:Y:S01]  /*1a70*/  UMOV UR10, UR34 ;  /* 0x00000022000a7c82 */ /* 0x000fe20008000000 */
[----:B------:R-:W-:Y:S03]  /*1a80*/  UISETP.NE.AND UP0, UPT, UR16, UR7, UPT ;  /* 0x000000071000728c */ /* 0x000fe6000bf05270 */
[----:B------:R1:W-:Y:S01]  /*1a90*/  UTMALDG.3D [UR8], [UR26], desc[UR28] ;  /* 0x00001c081a0075b4 */ /* 0x0003e20008011000 */
[----:B------:R-:W-:Y:S01]  /*1aa0*/  UMOV UR23, UR7 ;  /* 0x0000000700177c82 */ /* 0x000fe20008000000 */
[----:B------:R-:W-:Y:S04]  /*1ab0*/  UMOV UR6, UR13 ;  /* 0x0000000d00067c82 */ /* 0x000fe80008000000 */
[----:B------:R-:W-:Y:S05]  /*1ac0*/  BRA.U UP0, `(.L_x_26) ;  /* 0xfffffffd00607547 */ /* 0x000fea000b83ffff */
.L_x_21:
[----:B------:R-:W-:Y:S01]  /*1ad0*/  ULEA UR5, UR13, UR4, 0x3 ;  /* 0x000000040d057291 */ /* 0x000fe2000f8e18ff */
[----:B-1----:R-:W-:Y:S01]  /*1ae0*/  SHF.L.U32 R2, R15, 0x1f, RZ ;  /* 0x0000001f0f027819 */ /* 0x002fe200000006ff */
[----:B------:R-:W-:Y:S01]  /*1af0*/  @!P1 SYNCS.ARRIVE.TRANS64.A1T0 RZ, [UR4+0x108], RZ ;  /* 0x000108ffffff99a7 */ /* 0x000fe20008100004 */
[----:B------:R-:W-:-:S06]  /*1b00*/  UISETP.GT.AND UP0, UPT, UR22, UR21, UPT ;  /* 0x000000151600728c */ /* 0x000fcc000bf04270 */
[----:B--2---:R1:W2:Y:S03]  /*1b10*/  SYNCS.PHASECHK.TRANS64.TRYWAIT P0, [UR5+0x78], R2 ;  /* 0x00007802ff0075a7 */ /* 0x0042a60008001105 */
[----:B------:R-:W-:Y:S05]  /*1b20*/  BRA.U !UP0, `(.L_x_27) ;  /* 0x0000000108ac7547 */ /* 0x000fea000b800000 */
[----:B------:R-:W-:Y:S01]  /*1b30*/  UIADD3 UR26, UPT, UPT, UR14, UR23, URZ ;  /* 0x000000170e1a7290 */ /* 0x000fe2000fffe0ff */
[----:B------:R-:W-:-:S11]  /*1b40*/  UMOV UR6, UR13 ;  /* 0x0000000d00067c82 */ /* 0x000fd60008000000 */
.L_x_32:
[----:B--2---:R-:W-:Y:S01]  /*1b50*/  @!P5 MOV R3, 0x3800 ;  /* 0x000038000003d802 */ /* 0x004fe20000000f00 */
[----:B-1----:R-:W-:Y:S01]  /*1b60*/  ULEA UR17, UR6, UR4, 0x3 ;  /* 0x0000000406117291 */ /* 0x002fe2000f8e18ff */
[----:B--2---:R-:W-:Y:S11]  /*1b70*/  @P0 BRA `(.L_x_28) ;  /* 0x00000000000c0947 */ /* 0x004ff60003800000 */
[----:B------:R-:W-:Y:S04]  /*1b80*/  SHF.L.U32 R5, R15, 0x1f, RZ ;  /* 0x0000001f0f057819 */ /* 0x000fe800000006ff */
[----:B------:R-:W2:Y:S02]  /*1b90*/  SYNCS.PHASECHK.TRANS64.TRYWAIT P0, [UR17+0x78], R5 ;  /* 0x00007805ff0075a7 */ /* 0x000ea40008001111 */
[----:B--2---:R-:W-:Y:S05]  /*1ba0*/  @!P0 BRA `(.L_x_29) ;  /* 0x0000004c00748947 */ /* 0x004fea0003800000 */
.L_x_28:
[----:B------:R2:W-:Y:S01]  /*1bb0*/  @!P5 SYNCS.ARRIVE.TRANS64 RZ, [UR17], R3 ;  /* 0x00000003ffffd9a7 */ /* 0x0005e20008000011 */
[----:B------:R-:W-:Y:S04]  /*1bc0*/  BSSY.RECONVERGENT B0, `(.L_x_30) ;  /* 0x0000003000007945 */ /* 0x000fe80003800200 */
[----:B------:R-:W-:Y:S05]  /*1bd0*/  @P4 BRA `(.L_x_31) ;  /* 0x0000000000044947 */ /* 0x000fea0003800000 */
[----:B------:R-:W-:Y:S05]  /*1be0*/  BPT.TRAP 0x1 ;  /* 0x000000040000795c */ /* 0x000fea0000300000 */
.L_x_31:
[----:B------:R-:W-:Y:S05]  /*1bf0*/  BSYNC.RECONVERGENT B0 ;  /* 0x0000000000007941 */ /* 0x000fea0003800200 */
.L_x_30:
[----:B------:R-:W-:Y:S02]  /*1c00*/  UIADD3 UR13, UPT, UPT, UR6, 0x1, URZ ;  /* 0x00000001060d7890 */ /* 0x000fe4000fffe0ff */
[----:B------:R-:W-:Y:S02]  /*1c10*/  ULEA UR16, UR6, UR4, 0xd ;  /* 0x0000000406107291 */ /* 0x000fe4000f8e68ff */
[----:B------:R-:W-:Y:S02]  /*1c20*/  UISETP.NE.AND UP0, UPT, UR13, 0xf, UPT ;  /* 0x0000000f0d00788c */ /* 0x000fe4000bf05270 */
[----:B------:R-:W-:Y:S02]  /*1c30*/  UIADD3 UR32, UP1, UPT, UR24, 0x80, URZ ;  /* 0x0000008018207890 */ /* 0x000fe4000ff3e0ff */
[----:B------:R-:W-:Y:S02]  /*1c40*/  USEL UR9, URZ, 0x1, UP0 ;  /* 0x00000001ff097887 */ /* 0x000fe40008000000 */
[----:B------:R-:W-:Y:S02]  /*1c50*/  USEL UR13, UR13, URZ, UP0 ;  /* 0x000000ff0d0d7287 */ /* 0x000fe40008000000 */
[----:B------:R-:W-:Y:S02]  /*1c60*/  USHF.L.U32 UR18, UR23, 0x7, URZ ;  /* 0x0000000717127899 */ /* 0x000fe400080006ff */
[----:B------:R-:W-:Y:S01]  /*1c70*/  ULEA UR8, UR13, UR4, 0x3 ;  /* 0x000000040d087291 */ /* 0x000fe2000f8e18ff */
[----:B------:R-:W-:Y:S01]  /*1c80*/  LOP3.LUT R15, R15, UR9, RZ, 0x3c, !PT ;  /* 0x000000090f0f7c12 */ /* 0x000fe2000f8e3cff */
[----:B------:R-:W-:Y:S02]  /*1c90*/  UIADD3 UR16, UPT, UPT, UR16, 0x1a80, URZ ;  /* 0x00001a8010107890 */ /* 0x000fe4000fffe0ff */
[----:B------:R-:W-:Y:S01]  /*1ca0*/  UIADD3.X UR33, UPT, UPT, URZ, UR25, URZ, UP1, !UPT ;  /* 0x00000019ff217290 */ /* 0x000fe20008ffe4ff */
[----:B-1----:R-:W-:Y:S01]  /*1cb0*/  SHF.L.U32 R2, R15, 0x1f, RZ ;  /* 0x0000001f0f027819 */ /* 0x002fe200000006ff */
[----:B------:R-:W-:Y:S02]  /*1cc0*/  UIMAD UR5, UR6, 0x1800, UR4 ;  /* 0x00001800060578a4 */ /* 0x000fe4000f8e0204 */
[----:B------:R-:W-:Y:S01]  /*1cd0*/  UIADD3 UR30, UP0, UPT, UR24, 0x180, URZ ;  /* 0x00000180181e7890 */ /* 0x000fe2000ff1e0ff */
[----:B------:R1:W1:Y:S01]  /*1ce0*/  SYNCS.PHASECHK.TRANS64.TRYWAIT P0, [UR8+0x78], R2 ;  /* 0x00007802ff0075a7 */ /* 0x0002620008001108 */
[----:B------:R-:W-:Y:S01]  /*1cf0*/  UIADD3 UR8, UPT, UPT, UR5, 0x1fa80, URZ ;  /* 0x0001fa8005087890 */ /* 0x000fe2000fffe0ff */
[----:B------:R-:W-:Y:S01]  /*1d00*/  UMOV UR28, 0x0 ;  /* 0x00000000001c7882 */ /* 0x000fe20000000000 */
[----:B------:R-:W-:Y:S01]  /*1d10*/  UMOV UR29, 0x10000000 ;  /* 0x10000000001d7882 */ /* 0x000fe20000000000 */
[----:B------:R-:W-:Y:S01]  /*1d20*/  UMOV UR19, UR35 ;  /* 0x0000002300137c82 */ /* 0x000fe20008000000 */
[----:B------:R-:W-:Y:S01]  /*1d30*/  UMOV UR20, UR36 ;  /* 0x0000002400147c82 */ /* 0x000fe20008000000 */
[----:B------:R-:W-:Y:S01]  /*1d40*/  UIADD3.X UR31, UPT, UPT, URZ, UR25, URZ, UP0, !UPT ;  /* 0x00000019ff1f7290 */ /* 0x000fe200087fe4ff */
[----:B------:R1:W-:Y:S01]  /*1d50*/  UTMALDG.3D [UR16], [UR32], desc[UR28] ;  /* 0x00001c10200075b4 */ /* 0x0003e20008011000 */
[----:B------:R-:W-:Y:S01]  /*1d60*/  UIADD3 UR23, UPT, UPT, UR23, 0x1, URZ ;  /* 0x0000000117177890 */ /* 0x000fe2000fffe0ff */
[----:B------:R-:W-:Y:S01]  /*1d70*/  UMOV UR12, UR36 ;  /* 0x00000024000c7c82 */ /* 0x000fe20008000000 */
[----:B------:R-:W-:Y:S01]  /*1d80*/  UMOV UR9, UR17 ;  /* 0x0000001100097c82 */ /* 0x000fe20008000000 */
[----:B------:R-:W-:Y:S01]  /*1d90*/  UMOV UR10, UR18 ;  /* 0x00000012000a7c82 */ /* 0x000fe20008000000 */
[----:B------:R-:W-:Y:S03]  /*1da0*/  UISETP.NE.AND UP0, UPT, UR23, UR26, UPT ;  /* 0x0000001a1700728c */ /* 0x000fe6000bf05270 */
[----:B------:R1:W-:Y:S01]  /*1db0*/  UTMALDG.3D [UR8], [UR30], desc[UR28] ;  /* 0x00001c081e0075b4 */ /* 0x0003e20008011000 */
[----:B------:R-:W-:Y:S05]  /*1dc0*/  UMOV UR6, UR13 ;  /* 0x0000000d00067c82 */ /* 0x000fea0008000000 */
[----:B------:R-:W-:Y:S05]  /*1dd0*/  BRA.U UP0, `(.L_x_32) ;  /* 0xfffffffd005c7547 */ /* 0x000fea000b83ffff */
.L_x_27:
[----:B-1----:R-:W-:Y:S01]  /*1de0*/  LEA R2, R14, UR4, 0x3 ;  /* 0x000000040e027c11 */ /* 0x002fe2000f8e18ff */
[----:B------:R-:W-:Y:S01]  /*1df0*/  NOP ;  /* 0x0000000000007918 */ /* 0x000fe20000000000 */
[----:B--2---:R-:W-:Y:S02]  /*1e00*/  SHF.L.U32 R3, R12, 0x1f, RZ ;  /* 0x0000001f0c037819 */ /* 0x004fe400000006ff */
[----:B------:R-:W-:Y:S02]  /*1e10*/  LEA R4, R14, UR4, 0x4 ;  /* 0x000000040e047c11 */ /* 0x000fe4000f8e20ff */
[----:B------:R-:W1:Y:S02]  /*1e20*/  SYNCS.PHASECHK.TRANS64.TRYWAIT P0, [R2+URZ+0x110], R3 ;  /* 0x00011003020075a7 */ /* 0x000e6400080011ff */
[----:B-1----:R-:W-:Y:S05]  /*1e30*/  @!P0 BRA `(.L_x_33) ;  /* 0x0000004800e88947 */ /* 0x002fea0003800000 */
.L_x_107:
[----:B------:R-:W2:Y:S01]  /*1e40*/  LDS.128 R4, [R4+0x1a0] ;  /* 0x0001a00004047984 */ /* 0x000ea20000000c00 */
[----:B---3--:R-:W-:Y:S01]  /*1e50*/  ISETP.GE.AND P0, PT, R22, 0x1, PT ;  /* 0x000000011600780c */ /* 0x008fe20003f06270 */
[----:B-1----:R-:W-:Y:S01]  /*1e60*/  VIADD R2, R2, 0x120 ;  /* 0x0000012002027836 */ /* 0x002fe20000000000 */
[----:B------:R-:W-:Y:S01]  /*1e70*/  @!PT LDS RZ, [RZ] ;  /* 0x00000000fffff984 */ /* 0x000fe20000000800 */
[----:B------:R-:W-:Y:S01]  /*1e80*/  @!PT LDS RZ, [RZ] ;  /* 0x00000000fffff984 */ /* 0x000fe20000000800 */
[----:B------:R-:W-:Y:S01]  /*1e90*/  @!PT LDS RZ, [RZ] ;  /* 0x00000000fffff984 */ /* 0x000fe20000000800 */
[----:B------:R-:W-:Y:S01]  /*1ea0*/  @!PT LDS RZ, [RZ] ;  /* 0x00000000fffff984 */ /* 0x000fe20000000800 */
[----:B------:R1:W-:Y:S06]  /*1eb0*/  MEMBAR.ALL.CTA ;  /* 0x0000000000007992 */ /* 0x0003ec0000008000 */
[----:B-1----:R-:W1:Y:S01]  /*1ec0*/  FENCE.VIEW.ASYNC.S ;  /* 0x00000000000073c6 */ /* 0x002e620000000000 */
[----:B------:R-:W-:-:S04]  /*1ed0*/  PRMT R2, RZ, 0x654, R2 ;  /* 0x00000654ff027816 */ /* 0x000fc80000000002 */
[----:B-1----:R1:W-:Y:S01]  /*1ee0*/  SYNCS.ARRIVE.TRANS64.RED.A1T0 RZ, [R2+URZ], RZ ;  /* 0x000000ff02ff79a7 */ /* 0x0023e200081004ff */
[----:B--2---:R-:W-:-:S13]  /*1ef0*/  LOP3.LUT P2, RZ, R6, 0x1, RZ, 0xc0, !PT ;  /* 0x0000000106ff7812 */ /* 0x004fda000784c0ff */
[----:B------:R-:W-:Y:S01]  /*1f00*/  @P2 SHF.R.U32.HI R3, RZ, 0x10, R5 ;  /* 0x00000010ff032819 */ /* 0x000fe20000011605 */
[----:B------:R-:W-:Y:S01]  /*1f10*/  VOTEU.ANY UP0, P2 ;  /* 0x0000000000ff7886 */ /* 0x000fe20001000100 */
[----:B------:R-:W-:Y:S02]  /*1f20*/  @P2 MOV R13, R4 ;  /* 0x00000004000d2202 */ /* 0x000fe40000000f00 */
[----:B------:R-:W-:Y:S02]  /*1f30*/  @P2 R2UR.BROADCAST UR5, R3 ;  /* 0x00000000030522ca */ /* 0x000fe400008e0000 */
[----:B------:R-:W-:-:S11]  /*1f40*/  @P2 LOP3.LUT R11, R5, 0xffff, RZ, 0xc0, !PT ;  /* 0x0000ffff050b2812 */ /* 0x000fd600078ec0ff */
[----:B------:R-:W-:Y:S01]  /*1f50*/  @UP0 UMOV UR36, UR5 ;  /* 0x0000000500240c82 */ /* 0x000fe20008000000 */
[----:B-1----:R-:W-:Y:S05]  /*1f60*/  @!P0 BRA `(.L_x_34) ;  /* 0x0000000000b88947 */ /* 0x002fea0003800000 */
[----:B------:R-:W4:Y:S01]  /*1f70*/  LDC.64 R4, c[0x0][0xb18] ;  /* 0x0002c600ff047b82 */ /* 0x000f220000000a00 */
[----:B------:R-:W-:-:S07]  /*1f80*/  ISETP.NE.AND P3, PT, R22, 0x1, PT ;  /* 0x000000011600780c */ /* 0x000fce0003f65270 */
[----:B------:R-:W1:Y:S08]  /*1f90*/  LDC.64 R6, c[0x0][0xb10] ;  /* 0x0002c400ff067b82 */ /* 0x000e700000000a00 */
[----:B------:R-:W2:Y:S08]  /*1fa0*/  LDC R16, c[0x0][0xb20] ;  /* 0x0002c800ff107b82 */ /* 0x000eb00000000800 */
[----:B------:R-:W3:Y:S01]  /*1fb0*/  LDC R18, c[0x0][0xb0c] ;  /* 0x0002c300ff127b82 */ /* 0x000ee20000000800 */
[----:B----4-:R-:W-:Y:S01]  /*1fc0*/  IMAD.HI.U32 R17, R0, R5, RZ ;  /* 0x0000000500117227 */ /* 0x010fe200078e00ff */
[----:B------:R-:W-:-:S03]  /*1fd0*/  ISETP.NE.AND P0, PT, R4, 0x1, PT ;  /* 0x000000010400780c */ /* 0x000fc60003f05270 */
[----:B------:R-:W-:-:S03]  /*1fe0*/  IMAD.HI.U32 R5, R11, R5, RZ ;  /* 0x000000050b057227 */ /* 0x000fc600078e00ff */
[----:B------:R-:W4:Y:S01]  /*1ff0*/  LDC.64 R2, c[0x0][0xb28] ;  /* 0x0002ca00ff027b82 */ /* 0x000f220000000a00 */
[----:B-1----:R-:W-:-:S04]  /*2000*/  IMAD.HI.U32 R20, R9, R6, RZ ;  /* 0x0000000609147227 */ /* 0x002fc800078e00ff */
[----:B------:R-:W-:Y:S01]  /*2010*/  IMAD.HI.U32 R24, R13, R6, RZ ;  /* 0x000000060d187227 */ /* 0x000fe200078e00ff */
[----:B------:R-:W-:Y:S02]  /*2020*/  SHF.R.U32.HI R20, RZ, R7, R20 ;  /* 0x00000007ff147219 */ /* 0x000fe40000011614 */
[-C--:B--2---:R-:W-:Y:S02]  /*2030*/  SHF.R.U32.HI R17, RZ, R16.reuse, R17 ;  /* 0x00000010ff117219 */ /* 0x084fe40000011611 */
[----:B------:R-:W-:Y:S02]  /*2040*/  SHF.R.U32.HI R16, RZ, R16, R5 ;  /* 0x00000010ff107219 */ /* 0x000fe40000011605 */
[----:B------:R-:W-:Y:S02]  /*2050*/  SEL R17, R0, R17, !P0 ;  /* 0x0000001100117207 */ /* 0x000fe40004000000 */
[----:B------:R-:W-:Y:S02]  /*2060*/  SHF.R.U32.HI R24, RZ, R7, R24 ;  /* 0x00000007ff187219 */ /* 0x000fe40000011618 */
[----:B---3--:R-:W-:-:S02]  /*2070*/  ISETP.NE.AND P1, PT, R18, 0x1, PT ;  /* 0x000000011200780c */ /* 0x008fc40003f25270 */
[----:B------:R-:W-:Y:S02]  /*2080*/  SEL R5, R11, R16, !P0 ;  /* 0x000000100b057207 */ /* 0x000fe40004000000 */
[----:B------:R-:W-:Y:S02]  /*2090*/  SEL R19, R9, R20, !P1 ;  /* 0x0000001409137207 */ /* 0x000fe40004800000 */
[----:B------:R-:W-:Y:S01]  /*20a0*/  SEL R7, R13, R24, !P1 ;  /* 0x000000180d077207 */ /* 0x000fe20004800000 */
[----:B----4-:R-:W-:-:S04]  /*20b0*/  IMAD.HI.U32 R20, R17, R2, RZ ;  /* 0x0000000211147227 */ /* 0x010fc800078e00ff */
        /* <DEDUP_REMOVED lines=10> */
[----:B------:R-:W-:-:S04]  /*2160*/  @!P0 IMAD.HI.U32 R16, R7, R2, RZ ;  /* 0x0000000207108227 */ /* 0x000fc800078e00ff */
[----:B------:R-:W-:Y:S01]  /*2170*/  IMAD.MOV R2, RZ, RZ, -R6 ;  /* 0x000000ffff027224 */ /* 0x000fe200078e0a06 */
[----:B------:R-:W-:-:S03]  /*2180*/  @!P0 SHF.R.U32.HI R16, RZ, R3, R16 ;  /* 0x00000003ff108219 */ /* 0x000fc60000011610 */
[----:B------:R-:W-:Y:S01]  /*2190*/  IMAD R2, R22, R2, R5 ;  /* 0x0000000216027224 */ /* 0x000fe200078e0205 */
        /* <DEDUP_REMOVED lines=11> */
.L_x_34:
[----:B------:R-:W1:Y:S02]  /*2250*/  LDCU UR5, c[0x0][0xb30] ;  /* 0x00016600ff0577ac */ /* 0x000e640008000800 */
[----:B-1----:R-:W-:-:S09]  /*2260*/  UISETP.NE.AND UP0, UPT, UR5, 0x1, UPT ;  /* 0x000000010500788c */ /* 0x002fd2000bf05270 */
[----:B------:R-:W-:Y:S05]  /*2270*/  BRA.U UP0, `(.L_x_35) ;  /* 0x0000000100407547 */ /* 0x000fea000b800000 */
[----:B------:R-:W1:Y:S08]  /*2280*/  LDC.64 R4, c[0x0][0xb10] ;  /* 0x0002c400ff047b82 */ /* 0x000e700000000a00 */
[----:B------:R-:W2:Y:S08]  /*2290*/  LDC.64 R2, c[0x0][0xb18] ;  /* 0x0002c600ff027b82 */ /* 0x000eb00000000a00 */
[----:B------:R-:W3:Y:S08]  /*22a0*/  LDC R6, c[0x0][0xb20] ;  /* 0x0002c800ff067b82 */ /* 0x000ef00000000800 */
[----:B------:R-:W4:Y:S01]  /*22b0*/  LDC R16, c[0x0][0xb0c] ;  /* 0x0002c300ff107b82 */ /* 0x000f220000000800 */
[----:B-1----:R-:W-:-:S05]  /*22c0*/  IMAD.HI.U32 R4, R13, R4, RZ ;  /* 0x000000040d047227 */ /* 0x002fca00078e00ff */
[----:B------:R-:W-:Y:S01]  /*22d0*/  SHF.R.U32.HI R4, RZ, R5, R4 ;  /* 0x00000005ff047219 */ /* 0x000fe20000011604 */
[----:B--2---:R-:W-:Y:S01]  /*22e0*/  IMAD.HI.U32 R3, R11, R3, RZ ;  /* 0x000000030b037227 */ /* 0x004fe200078e00ff */
[----:B------:R-:W-:-:S04]  /*22f0*/  ISETP.NE.AND P0, PT, R2, 0x1, PT ;  /* 0x000000010200780c */ /* 0x000fc80003f05270 */
[----:B---3--:R-:W-:-:S04]  /*2300*/  SHF.R.U32.HI R6, RZ, R6, R3 ;  /* 0x00000006ff067219 */ /* 0x008fc80000011603 */
[----:B------:R-:W-:Y:S02]  /*2310*/  SEL R3, R11, R6, !P0 ;  /* 0x000000060b037207 */ /* 0x000fe40004000000 */
[----:B----4-:R-:W-:-:S04]  /*2320*/  ISETP.NE.AND P1, PT, R16, 0x1, PT ;  /* 0x000000011000780c */ /* 0x010fc80003f25270 */
[----:B------:R-:W-:-:S05]  /*2330*/  SEL R4, R13, R4, !P1 ;  /* 0x000000040d047207 */ /* 0x000fca0004800000 */
[----:B------:R-:W-:Y:S02]  /*2340*/  IMAD.IADD R5, R3, 0x1, -R4 ;  /* 0x0000000103057824 */ /* 0x000fe400078e0a04 */
[----:B------:R-:W-:Y:S02]  /*2350*/  IMAD.IADD R3, R4, 0x1, -R3 ;  /* 0x0000000104037824 */ /* 0x000fe400078e0a03 */
[----:B------:R-:W-:Y:S02]  /*2360*/  IMAD R13, R5, R16, R13 ;  /* 0x00000010050d7224 */ /* 0x000fe400078e020d */
[----:B------:R-:W-:-:S07]  /*2370*/  IMAD R11, R3, R2, R11 ;  /* 0x00000002030b7224 */ /* 0x000fce00078e020b */
.L_x_35:
[----:B------:R-:W-:Y:S01]  /*2380*/  VIADD R14, R14, 0x1 ;  /* 0x000000010e0e7836 */ /* 0x000fe20000000000 */
[----:B------:R-:W-:Y:S01]  /*2390*/  PLOP3.LUT P1, PT, PT, PT, PT, 0x80, 0x8 ;  /* 0x000000000008781c */ /* 0x000fe20003f2f070 */
[----:B------:R-:W-:Y:S02]  /*23a0*/  IMAD.IADD R67, R13, 0x1, R66 ;  /* 0x000000010d437824 */ /* 0x000fe400078e0242 */
[----:B------:R-:W-:Y:S01]  /*23b0*/  IMAD.IADD R65, R11, 0x1, R64 ;  /* 0x000000010b417824 */ /* 0x000fe200078e0240 */
[----:B------:R-:W-:-:S04]  /*23c0*/  ISETP.NE.AND P0, PT, R14, 0x2, PT ;  /* 0x000000020e00780c */ /* 0x000fc80003f05270 */
[----:B------:R-:W-:Y:S02]  /*23d0*/  SEL R3, RZ, 0x1, P0 ;  /* 0x00000001ff037807 */ /* 0x000fe40000000000 */
[----:B------:R-:W-:Y:S02]  /*23e0*/  SEL R14, R14, RZ, P0 ;  /* 0x000000ff0e0e7207 */ /* 0x000fe40000000000 */
[----:B------:R-:W-:Y:S01]  /*23f0*/  LOP3.LUT R12, R12, R3, RZ, 0x3c, !PT ;  /* 0x000000030c0c7212 */ /* 0x000fe200078e3cff */
[----:B------:R-:W-:Y:S06]  /*2400*/  @P2 BRA `(.L_x_36) ;  /* 0xfffffff000982947 */ /* 0x000fec000383ffff */
[----:B------:R-:W-:Y:S01]  /*2410*/  UIADD3 UR4, UPT, UPT, UR4, 0x78, URZ ;  /* 0x0000007804047890 */ /* 0x000fe2000fffe0ff */
[----:B------:R-:W-:-:S03]  /*2420*/  SHF.L.U32 R3, R15, 0x1f, RZ ;  /* 0x0000001f0f037819 */ /* 0x000fc600000006ff */
[----:B------:R-:W-:-:S09]  /*2430*/  ULEA UR5, UR13, UR4, 0x3 ;  /* 0x000000040d057291 */ /* 0x000fd2000f8e18ff */
[----:B------:R-:W1:Y:S02]  /*2440*/  SYNCS.PHASECHK.TRANS64.TRYWAIT P0, [UR5], R3 ;  /* 0x00000003ff0075a7 */ /* 0x000e640008001105 */
[----:B-1----:R-:W-:Y:S05]  /*2450*/  @!P0 BRA `(.L_x_37) ;  /* 0x0000004400748947 */ /* 0x002fea0003800000 */
.L_x_109:
[----:B------:R-:W-:-:S04]  /*2460*/  UIADD3 UR6, UPT, UPT, UR13, 0x1, URZ ;  /* 0x000000010d067890 */ /* 0x000fc8000fffe0ff */
[----:B------:R-:W-:-:S04]  /*2470*/  UISETP.NE.AND UP0, UPT, UR6, 0xf, UPT ;  /* 0x0000000f0600788c */ /* 0x000fc8000bf05270 */
[----:B------:R-:W-:Y:S02]  /*2480*/  USEL UR7, URZ, 0x1, UP0 ;  /* 0x00000001ff077887 */ /* 0x000fe40008000000 */
[----:B------:R-:W-:-:S04]  /*2490*/  USEL UR6, UR6, URZ, UP0 ;  /* 0x000000ff06067287 */ /* 0x000fc80008000000 */
[----:B------:R-:W-:Y:S01]  /*24a0*/  ULEA UR5, UR6, UR4, 0x3 ;  /* 0x0000000406057291 */ /* 0x000fe2000f8e18ff */
[----:B------:R-:W-:-:S04]  /*24b0*/  LOP3.LUT R2, R15, UR7, RZ, 0x3c, !PT ;  /* 0x000000070f027c12 */ /* 0x000fc8000f8e3cff */
[----:B-1----:R-:W-:-:S04]  /*24c0*/  SHF.L.U32 R3, R2, 0x1f, RZ ;  /* 0x0000001f02037819 */ /* 0x002fc800000006ff */
[----:B------:R-:W1:Y:S02]  /*24d0*/  SYNCS.PHASECHK.TRANS64.TRYWAIT P0, [UR5], R3 ;  /* 0x00000003ff0075a7 */ /* 0x000e640008001105 */
[----:B-1----:R-:W-:Y:S05]  /*24e0*/  @!P0 BRA `(.L_x_38) ;  /* 0x0000004400688947 */ /* 0x002fea0003800000 */
.L_x_111:
        /* <DEDUP_REMOVED lines=9> */
.L_x_113:
        /* <DEDUP_REMOVED lines=9> */
.L_x_115:
        /* <DEDUP_REMOVED lines=9> */
.L_x_117:
        /* <DEDUP_REMOVED lines=9> */
.L_x_119:
        /* <DEDUP_REMOVED lines=9> */
.L_x_121:
        /* <DEDUP_REMOVED lines=9> */
.L_x_123:
        /* <DEDUP_REMOVED lines=9> */
.L_x_125:
        /* <DEDUP_REMOVED lines=9> */
.L_x_127:
        /* <DEDUP_REMOVED lines=9> */
.L_x_129:
        /* <DEDUP_REMOVED lines=9> */
.L_x_131:
        /* <DEDUP_REMOVED lines=9> */
.L_x_133:
        /* <DEDUP_REMOVED lines=9> */
.L_x_135:
[----:B------:R-:W-:-:S04]  /*2bb0*/  UIADD3 UR6, UPT, UPT, UR6, 0x1, URZ ;  /* 0x0000000106067890 */ /* 0x000fc8000fffe0ff */
[----:B------:R-:W-:-:S04]  /*2bc0*/  UISETP.NE.AND UP0, UPT, UR6, 0xf, UPT ;  /* 0x0000000f0600788c */ /* 0x000fc8000bf05270 */
[----:B------:R-:W-:Y:S02]  /*2bd0*/  USEL UR5, URZ, 0x1, UP0 ;  /* 0x00000001ff057887 */ /* 0x000fe40008000000 */
[----:B------:R-:W-:-:S04]  /*2be0*/  USEL UR6, UR6, URZ, UP0 ;  /* 0x000000ff06067287 */ /* 0x000fc80008000000 */
[----:B------:R-:W-:Y:S01]  /*2bf0*/  ULEA UR6, UR6, UR4, 0x3 ;  /* 0x0000000406067291 */ /* 0x000fe2000f8e18ff */
[----:B-1----:R-:W-:-:S04]  /*2c00*/  LOP3.LUT R3, R2, UR5, RZ, 0x3c, !PT ;  /* 0x0000000502037c12 */ /* 0x002fc8000f8e3cff */
[----:B------:R-:W-:Y:S01]  /*2c10*/  SHF.L.U32 R3, R3, 0x1f, RZ ;  /* 0x0000001f03037819 */ /* 0x000fe200000006ff */
[----:B----4-:R-:W-:-:S07]  /*2c20*/  IMAD.U32 R0, RZ, RZ, UR6 ;  /* 0x00000006ff007e24 */ /* 0x010fce000f8e00ff */
.L_x_51:
[----:B-1----:R1:W2:Y:S02]  /*2c30*/  SYNCS.PHASECHK.TRANS64.TRYWAIT P0, [R0+URZ], R3 ;  /* 0x00000003000075a7 */ /* 0x0022a400080011ff */
[----:B--2---:R-:W-:Y:S05]  /*2c40*/  @!P0 NANOSLEEP.SYNCS 0x989680 ;  /* 0x009896800000895d */ /* 0x004fea0003900000 */
[----:B------:R-:W2:Y:S02]  /*2c50*/  @!P0 SYNCS.PHASECHK.TRANS64 P0, [R0+URZ], R3 ;  /* 0x00000003000085a7 */ /* 0x000ea400080010ff */
[----:B--2---:R-:W-:Y:S05]  /*2c60*/  @P0 EXIT ;  /* 0x000000000000094d */ /* 0x004fea0003800000 */
[----:B------:R-:W-:Y:S05]  /*2c70*/  BRA `(.L_x_51) ;  /* 0xfffffffc00ec7947 */ /* 0x000fea000383ffff */
.L_x_18:
[----:B------:R-:W-:-:S04]  /*2c80*/  UISETP.NE.AND UP1, UPT, UR37, URZ, UPT ;  /* 0x000000ff2500728c */ /* 0x000fc8000bf25270 */
[----:B------:R-:W-:-:S09]  /*2c90*/  UISETP.NE.OR UP1, UPT, UR8, 0x1, UP1 ;  /* 0x000000010800788c */ /* 0x000fd20008f25670 */
[----:B------:R-:W-:Y:S05]  /*2ca0*/  BRA.U UP1, `(.L_x_52) ;  /* 0x0000000501487547 */ /* 0x000fea000b800000 */
[----:B------:R-:W-:Y:S01]  /*2cb0*/  ISETP.NE.AND P2, PT, R2, RZ, PT ;  /* 0x000000ff0200720c */ /* 0x000fe20003f45270 */
[----:B------:R-:W-:Y:S01]  /*2cc0*/  IMAD.MOV.U32 R12, RZ, RZ, 0x1 ;  /* 0x00000001ff0c7424 */ /* 0x000fe200078e00ff */
[----:B------:R-:W-:Y:S02]  /*2cd0*/  CS2R R10, SRZ ;  /* 0x00000000000a7805 */ /* 0x000fe4000001ff00 */
[----:B------:R-:W-:Y:S01]  /*2ce0*/  CS2R R8, SRZ ;  /* 0x0000000000087805 */ /* 0x000fe2000001ff00 */
[----:B------:R-:W-:Y:S01]  /*2cf0*/  UMOV UR4, 0x400 ;  /* 0x0000040000047882 */ /* 0x000fe20000000000 */
[----:B------:R-:W-:Y:S01]  /*2d00*/  UMOV UR6, URZ ;  /* 0x000000ff00067c82 */ /* 0x000fe20008000000 */
[----:B------:R-:W-:-:S12]  /*2d10*/  ULEA UR37, UR37, UR4, 0x18 ;  /* 0x0000000425257291 */ /* 0x000fd8000f8ec0ff */
.L_x_56:
[----:B------:R-:W-:Y:S02]  /*2d20*/  LEA R0, R8, UR37, 0x3 ;  /* 0x0000002508007c11 */ /* 0x000fe4000f8e18ff */
[----:B------:R-:W-:-:S03]  /*2d30*/  SHF.L.U32 R5, R9, 0x1f, RZ ;  /* 0x0000001f09057819 */ /* 0x000fc600000006ff */
[----:B------:R-:W-:Y:S01]  /*2d40*/  VIADD R4, R0, 0x180 ;  /* 0x0000018000047836 */ /* 0x000fe20000000000 */
[----:B------:R-:W1:Y:S02]  /*2d50*/  SYNCS.PHASECHK.TRANS64.TRYWAIT P0, [R0+URZ+0x170], R5 ;  /* 0x00017005000075a7 */ /* 0x000e6400080011ff */
[----:B-1----:R-:W-:Y:S05]  /*2d60*/  @!P0 BRA `(.L_x_53) ;  /* 0x0000004000808947 */ /* 0x002fea0003800000 */
.L_x_136:
[----:B------:R-:W-:Y:S01]  /*2d70*/  ULEA UR5, UR6, UR37, 0x3 ;  /* 0x0000002506057291 */ /* 0x000fe2000f8e18ff */
[----:B------:R-:W-:Y:S02]  /*2d80*/  PRMT R4, RZ, 0x654, R4 ;  /* 0x00000654ff047816 */ /* 0x000fe40000000004 */
[----:B-1----:R-:W-:Y:S01]  /*2d90*/  SHF.L.U32 R5, R12, 0x1f, RZ ;  /* 0x0000001f0c057819 */ /* 0x002fe200000006ff */
[----:B------:R-:W-:Y:S01]  /*2da0*/  UIADD3 UR4, UPT, UPT, UR5, 0x110, URZ ;  /* 0x0000011005047890 */ /* 0x000fe2000fffe0ff */
[----:B------:R1:W-:Y:S05]  /*2db0*/  SYNCS.ARRIVE.TRANS64.RED.A1T0 RZ, [R4+URZ], RZ ;  /* 0x000000ff04ff79a7 */ /* 0x0003ea00081004ff */
[----:B------:R-:W-:Y:S01]  /*2dc0*/  IMAD.U32 R7, RZ, RZ, UR4 ;  /* 0x00000004ff077e24 */ /* 0x000fe2000f8e00ff */
[----:B------:R-:W2:Y:S04]  /*2dd0*/  SYNCS.PHASECHK.TRANS64.TRYWAIT P0, [UR5+0x120], R5 ;  /* 0x00012005ff0075a7 */ /* 0x000ea80008001105 */
[----:B------:R-:W-:Y:S01]  /*2de0*/  PRMT R6, R2, 0x654, R7 ;  /* 0x0000065402067816 */ /* 0x000fe20000000007 */
[----:B-1----:R-:W-:Y:S01]  /*2df0*/  @!P2 IMAD.MOV.U32 R4, RZ, RZ, 0x10 ;  /* 0x00000010ff04a424 */ /* 0x002fe200078e00ff */
[----:B--2---:R-:W-:Y:S06]  /*2e00*/  @!P0 BRA `(.L_x_54) ;  /* 0x00000040006c8947 */ /* 0x004fec0003800000 */
.L_x_138:
[----:B------:R-:W-:Y:S01]  /*2e10*/  ULEA UR4, UR6, UR37, 0x4 ;  /* 0x0000002506047291 */ /* 0x000fe2000f8e20ff */
[----:B------:R-:W-:Y:S01]  /*2e20*/  SEL R3, R6, R3, !P2 ;  /* 0x0000000306037207 */ /* 0x000fe20005000000 */
[----:B------:R-:W-:Y:S01]  /*2e30*/  UIADD3 UR5, UPT, UPT, UR5, 0x110, URZ ;  /* 0x0000011005057890 */ /* 0x000fe2000fffe0ff */
[----:B-1----:R-:W-:Y:S01]  /*2e40*/  LEA R0, R11, UR37, 0x3 ;  /* 0x000000250b007c11 */ /* 0x002fe2000f8e18ff */
[----:B------:R-:W-:Y:S01]  /*2e50*/  UIADD3 UR4, UPT, UPT, UR4, 0x1a0, URZ ;  /* 0x000001a004047890 */ /* 0x000fe2000fffe0ff */
[----:B------:R-:W-:Y:S01]  /*2e60*/  SHF.L.U32 R5, R10, 0x1f, RZ ;  /* 0x0000001f0a057819 */ /* 0x000fe200000006ff */
[----:B------:R1:W-:Y:S01]  /*2e70*/  @!P2 SYNCS.ARRIVE.TRANS64.RED RZ, [R3+URZ], R4 ;  /* 0x0000000403ffa9a7 */ /* 0x0003e200080004ff */
[----:B------:R-:W-:Y:S01]  /*2e80*/  UIADD3 UR6, UPT, UPT, UR6, 0x1, URZ ;  /* 0x0000000106067890 */ /* 0x000fe2000fffe0ff */
[----:B------:R-:W-:-:S03]  /*2e90*/  VIADD R8, R8, 0x1 ;  /* 0x0000000108087836 */ /* 0x000fc60000000000 */
[----:B------:R-:W-:Y:S02]  /*2ea0*/  UISETP.NE.AND UP0, UPT, UR6, 0x2, UPT ;  /* 0x000000020600788c */ /* 0x000fe4000bf05270 */
[----:B------:R-:W-:Y:S06]  /*2eb0*/  UGETNEXTWORKID.BROADCAST [UR4], [UR5] ;  /* 0x00000000040073ca */ /* 0x000fec0008000100 */
[----:B------:R-:W-:Y:S01]  /*2ec0*/  USEL UR4, URZ, 0x1, UP0 ;  /* 0x00000001ff047887 */ /* 0x000fe20008000000 */
[----:B------:R-:W-:Y:S01]  /*2ed0*/  ISETP.NE.AND P0, PT, R8, 0x2, PT ;  /* 0x000000020800780c */ /* 0x000fe20003f05270 */
[----:B------:R-:W-:Y:S01]  /*2ee0*/  USEL UR6, UR6, URZ, UP0 ;  /* 0x000000ff06067287 */ /* 0x000fe20008000000 */
[----:B------:R-:W2:Y:S03]  /*2ef0*/  SYNCS.PHASECHK.TRANS64.TRYWAIT P1, [R0+URZ+0x110], R5 ;  /* 0x00011005000075a7 */ /* 0x000ea600080211ff */
[----:B------:R-:W-:Y:S01]  /*2f00*/  LOP3.LUT R12, R12, UR4, RZ, 0x3c, !PT ;  /* 0x000000040c0c7c12 */ /* 0x000fe2000f8e3cff */
[----:B-12---:R-:W-:Y:S07]  /*2f10*/  @!P1 BRA `(.L_x_55) ;  /* 0x0000004000409947 */ /* 0x006fee0003800000 */
.L_x_139:
[C---:B------:R-:W-:Y:S01]  /*2f20*/  LEA R4, R11.reuse, UR37, 0x4 ;  /* 0x000000250b047c11 */ /* 0x040fe2000f8e20ff */
[----:B-1----:R-:W-:Y:S01]  /*2f30*/  VIADD R0, R0, 0x120 ;  /* 0x0000012000007836 */ /* 0x002fe20000000000 */
[----:B------:R-:W-:Y:S01]  /*2f40*/  SEL R8, R8, RZ, P0 ;  /* 0x000000ff08087207 */ /* 0x000fe20000000000 */
[----:B------:R-:W-:-:S03]  /*2f50*/  VIADD R11, R11, 0x1 ;  /* 0x000000010b0b7836 */ /* 0x000fc60000000000 */
[----:B------:R-:W1:Y:S01]  /*2f60*/  LDS.128 R4, [R4+0x1a0] ;  /* 0x0001a00004047984 */ /* 0x000e620000000c00 */
[----:B------:R-:W-:Y:S02]  /*2f70*/  PRMT R0, RZ, 0x654, R0 ;  /* 0x00000654ff007816 */ /* 0x000fe40000000000 */
[C---:B------:R-:W-:Y:S01]  /*2f80*/  ISETP.NE.AND P1, PT, R11.reuse, 0x2, PT ;  /* 0x000000020b00780c */ /* 0x040fe20003f25270 */
[----:B------:R-:W-:Y:S01]  /*2f90*/  @!PT LDS RZ, [RZ] ;  /* 0x00000000fffff984 */ /* 0x000fe20000000800 */
[----:B------:R-:W-:Y:S01]  /*2fa0*/  @!PT LDS RZ, [RZ] ;  /* 0x00000000fffff984 */ /* 0x000fe20000000800 */
[----:B------:R-:W-:Y:S01]  /*2fb0*/  @!PT LDS RZ, [RZ] ;  /* 0x00000000fffff984 */ /* 0x000fe20000000800 */
[----:B------:R-:W-:Y:S01]  /*2fc0*/  @!PT LDS RZ, [RZ] ;  /* 0x00000000fffff984 */ /* 0x000fe20000000800 */
[----:B------:R2:W-:Y:S06]  /*2fd0*/  MEMBAR.ALL.CTA ;  /* 0x0000000000007992 */ /* 0x0005ec0000008000 */
[----:B--2---:R-:W2:Y:S01]  /*2fe0*/  FENCE.VIEW.ASYNC.S ;  /* 0x00000000000073c6 */ /* 0x004ea20000000000 */
[----:B------:R-:W-:Y:S01]  /*2ff0*/  SEL R11, R11, RZ, P1 ;  /* 0x000000ff0b0b7207 */ /* 0x000fe20000800000 */
[----:B--2---:R2:W-:Y:S01]  /*3000*/  SYNCS.ARRIVE.TRANS64.RED.A1T0 RZ, [R0+URZ], RZ ;  /* 0x000000ff00ff79a7 */ /* 0x0045e200081004ff */
[----:B-1----:R-:W-:-:S02]  /*3010*/  LOP3.LUT P3, RZ, R6, 0x1, RZ, 0xc0, !PT ;  /* 0x0000000106ff7812 */ /* 0x002fc4000786c0ff */
[----:B------:R-:W-:-:S04]  /*3020*/  SEL R5, RZ, 0x1, P1 ;  /* 0x00000001ff057807 */ /* 0x000fc80000800000 */
[----:B------:R-:W-:Y:S02]  /*3030*/  LOP3.LUT R10, R10, R5, RZ, 0x3c, !PT ;  /* 0x000000050a0a7212 */ /* 0x000fe400078e3cff */
[----:B--2---:R-:W-:-:S04]  /*3040*/  SEL R0, RZ, 0x1, P0 ;  /* 0x00000001ff007807 */ /* 0x004fc80000000000 */
[----:B------:R-:W-:Y:S01]  /*3050*/  LOP3.LUT R9, R9, R0, RZ, 0x3c, !PT ;  /* 0x0000000009097212 */ /* 0x000fe200078e3cff */
[----:B------:R-:W-:Y:S06]  /*3060*/  @P3 BRA `(.L_x_56) ;  /* 0xfffffffc002c3947 */ /* 0x000fec000383ffff */
[----:B------:R-:W-:Y:S01]  /*3070*/  ULEA UR5, UR6, UR37, 0x3 ;  /* 0x0000002506057291 */ /* 0x000fe2000f8e18ff */
[----:B------:R-:W-:-:S08]  /*3080*/  SHF.L.U32 R3, R12, 0x1f, RZ ;  /* 0x0000001f0c037819 */ /* 0x000fd000000006ff */
[----:B------:R-:W1:Y:S02]  /*3090*/  SYNCS.PHASECHK.TRANS64 P0, [UR5+0x120], R3 ;  /* 0x00012003ff0075a7 */ /* 0x000e640008001005 */
[----:B-1----:R-:W-:Y:S05]  /*30a0*/  @P0 BRA `(.L_x_57) ;  /* 0x0000000000080947 */ /* 0x002fea0003800000 */
[----:B------:R-:W1:Y:S02]  /*30b0*/  SYNCS.PHASECHK.TRANS64.TRYWAIT P0, [UR5+0x120], R3 ;  /* 0x00012003ff0075a7 */ /* 0x000e640008001105 */
[----:B-1----:R-:W-:Y:S05]  /*30c0*/  @!P0 BRA `(.L_x_58) ;  /* 0x0000003c00e88947 */ /* 0x002fea0003800000 */
.L_x_57:
[----:B------:R-:W-:-:S04]  /*30d0*/  UIADD3 UR4, UPT, UPT, UR6, 0x1, URZ ;  /* 0x0000000106047890 */ /* 0x000fc8000fffe0ff */
[----:B------:R-:W-:-:S04]  /*30e0*/  UISETP.NE.AND UP0, UPT, UR4, 0x2, UPT ;  /* 0x000000020400788c */ /* 0x000fc8000bf05270 */
[----:B------:R-:W-:Y:S02]  /*30f0*/  USEL UR7, URZ, 0x1, UP0 ;  /* 0x00000001ff077887 */ /* 0x000fe40008000000 */
[----:B------:R-:W-:-:S04]  /*3100*/  USEL UR4, UR4, URZ, UP0 ;  /* 0x000000ff04047287 */ /* 0x000fc80008000000 */
[----:B------:R-:W-:Y:S01]  /*3110*/  ULEA UR4, UR4, UR37, 0x3 ;  /* 0x0000002504047291 */ /* 0x000fe2000f8e18ff */
[----:B-1----:R-:W-:-:S04]  /*3120*/  LOP3.LUT R3, R12, UR7, RZ, 0x3c, !PT ;  /* 0x000000070c037c12 */ /* 0x002fc8000f8e3cff */
[----:B------:R-:W-:-:S04]  /*3130*/  SHF.L.U32 R0, R3, 0x1f, RZ ;  /* 0x0000001f03007819 */ /* 0x000fc800000006ff */
[----:B------:R-:W1:Y:S02]  /*3140*/  SYNCS.PHASECHK.TRANS64 P0, [UR4+0x120], R0 ;  /* 0x00012000ff0075a7 */ /* 0x000e640008001004 */
[----:B-1----:R-:W-:Y:S05]  /*3150*/  @P0 EXIT ;  /* 0x000000000000094d */ /* 0x002fea0003800000 */
[----:B------:R-:W-:Y:S02]  /*3160*/  SHF.L.U32 R3, R3, 0x1f, RZ ;  /* 0x0000001f03037819 */ /* 0x000fe400000006ff */
[----:B------:R-:W-:-:S07]  /*3170*/  MOV R0, UR4 ;  /* 0x0000000400007c02 */ /* 0x000fce0008000f00 */
.L_x_59:
[----:B-1----:R1:W2:Y:S02]  /*3180*/  SYNCS.PHASECHK.TRANS64.TRYWAIT P0, [R0+URZ+0x120], R3 ;  /* 0x00012003000075a7 */ /* 0x0022a400080011ff */
[----:B--2---:R-:W-:Y:S05]  /*3190*/  @!P0 NANOSLEEP.SYNCS 0x989680 ;  /* 0x009896800000895d */ /* 0x004fea0003900000 */
[----:B------:R-:W2:Y:S02]  /*31a0*/  @!P0 SYNCS.PHASECHK.TRANS64 P0, [R0+URZ+0x120], R3 ;  /* 0x00012003000085a7 */ /* 0x000ea400080010ff */
[----:B--2---:R-:W-:Y:S05]  /*31b0*/  @P0 EXIT ;  /* 0x000000000000094d */ /* 0x004fea0003800000 */
[----:B------:R-:W-:Y:S05]  /*31c0*/  BRA `(.L_x_59) ;  /* 0xfffffffc00ec7947 */ /* 0x000fea000383ffff */
.L_x_52:
[----:B------:R-:W-:-:S09]  /*31d0*/  UISETP.NE.AND UP1, UPT, UR8, URZ, UPT ;  /* 0x000000ff0800728c */ /* 0x000fd2000bf25270 */
[----:B------:R-:W-:Y:S05]  /*31e0*/  BRA.U UP1, `(.L_x_60) ;  /* 0x0000000d01c87547 */ /* 0x000fea000b800000 */
[----:B------:R-:W-:Y:S01]  /*31f0*/  UMOV UR4, 0x40 ;  /* 0x0000004000047882 */ /* 0x000fe20000000000 */
[----:B------:R-:W-:Y:S01]  /*3200*/  NOP ;  /* 0x0000000000007918 */ /* 0x000fe20000000000 */
[----:B------:R-:W-:Y:S01]  /*3210*/  ULEA UR4, UR37, UR4, 0x18 ;  /* 0x0000000425047291 */ /* 0x000fe2000f8ec0ff */
[----:B------:R-:W-:Y:S02]  /*3220*/  UMOV UR5, 0x400 ;  /* 0x0000040000057882 */ /* 0x000fe40000000000 */
[----:B------:R-:W-:-:S06]  /*3230*/  ULEA UR37, UR37, UR5, 0x18 ;  /* 0x0000000525257291 */ /* 0x000fcc000f8ec0ff */
[----:B------:R-:W1:Y:S02]  /*3240*/  LDS.U8 R0, [UR4+0x1c] ;  /* 0x00001c04ff007984 */ /* 0x000e640008000000 */
[----:B-1----:R-:W-:-:S13]  /*3250*/  ISETP.NE.AND P0, PT, R0, RZ, PT ;  /* 0x000000ff0000720c */ /* 0x002fda0003f05270 */
[----:B------:R-:W-:Y:S05]  /*3260*/  @P0 BRA `(.L_x_61) ;  /* 0x0000000000580947 */ /* 0x000fea0003800000 */
[----:B------:R-:W-:-:S13]  /*3270*/  ELECT P0, URZ, PT ;  /* 0x0000000000ff782f */ /* 0x000fda0003800000 */
[----:B------:R-:W-:Y:S05]  /*3280*/  @!P0 BRA `(.L_x_62) ;  /* 0x0000000000608947 */ /* 0x000fea0003800000 */
[----:B------:R-:W-:Y:S01]  /*3290*/  UMOV UR5, 0x10 ;  /* 0x0000001000057882 */ /* 0x000fe20000000000 */
[----:B------:R-:W-:Y:S01]  /*32a0*/  HFMA2 R0, -RZ, RZ, 0, 5.9604644775390625e-08 ;  /* 0x00000001ff007431 */ /* 0x000fe200000001ff */
[----:B------:R-:W-:-:S03]  /*32b0*/  MOV R2, 0xffff ;  /* 0x0000ffff00027802 */ /* 0x000fc60000000f00 */
[----:B------:R-:W-:Y:S04]  /*32c0*/  DEPBAR.LE SB1, 0x36 ;  /* 0x00009d800000791a */ /* 0x000fe80000000000 */
[----:B------:R-:W1:Y:S02]  /*32d0*/  UTCATOMSWS.FIND_AND_SET.ALIGN UP0, UR5, UR5 ;  /* 0x00000005000575e3 */ /* 0x000e640008000800 */
[----:B-1----:R-:W-:Y:S01]  /*32e0*/  MOV R3, UR5 ;  /* 0x0000000500037c02 */ /* 0x002fe20008000f00 */
[----:B------:R-:W-:Y:S06]  /*32f0*/  BRA.U UP0, `(.L_x_63) ;  /* 0x0000000100187547 */ /* 0x000fec000b800000 */
.L_x_64:
[----:B------:R-:W-:Y:S05]  /*3300*/  NANOSLEEP 0x64 ;  /* 0x000000640000795d */ /* 0x000fea0003800000 */
[----:B------:R-:W-:-:S05]  /*3310*/  UMOV UR5, 0x10 ;  /* 0x0000001000057882 */ /* 0x000fca0000000000 */
[----:B------:R-:W-:Y:S04]  /*3320*/  DEPBAR.LE SB1, 0x36 ;  /* 0x00009d800000791a */ /* 0x000fe80000000000 */
[----:B------:R-:W1:Y:S02]  /*3330*/  UTCATOMSWS.FIND_AND_SET.ALIGN UP0, UR5, UR5 ;  /* 0x00000005000575e3 */ /* 0x000e640008000800 */
[----:B-1----:R-:W-:Y:S01]  /*3340*/  MOV R3, UR5 ;  /* 0x0000000500037c02 */ /* 0x002fe20008000f00 */
[----:B------:R-:W-:Y:S05]  /*3350*/  BRA.U !UP0, `(.L_x_64) ;  /* 0xfffffffd08e87547 */ /* 0x000fea000b83ffff */
.L_x_63:
[-C--:B------:R-:W-:Y:S02]  /*3360*/  SHF.L.U32 R2, R2, R3.reuse, RZ ;  /* 0x0000000302027219 */ /* 0x080fe400000006ff */
[----:B------:R-:W-:Y:S01]  /*3370*/  SHF.L.U32 R0, R0, R3, RZ ;  /* 0x0000000300007219 */ /* 0x000fe200000006ff */
[----:B------:R-:W-:Y:S02]  /*3380*/  IMAD.SHL.U32 R3, R3, 0x20, RZ ;  /* 0x0000002003037824 */ /* 0x000fe400078e00ff */
[----:B------:R1:W-:Y:S04]  /*3390*/  ATOMS.OR RZ, [UR4+0x14], R2 ;  /* 0x00001402ffff798c */ /* 0x0003e8000b000004 */
[----:B------:R1:W-:Y:S04]  /*33a0*/  ATOMS.OR RZ, [UR4+0x18], R0 ;  /* 0x00001800ffff798c */ /* 0x0003e8000b000004 */
[----:B------:R1:W-:Y:S01]  /*33b0*/  STS [UR37+0x1c0], R3 ;  /* 0x0001c003ff007988 */ /* 0x0003e20008000825 */
[----:B------:R-:W-:Y:S05]  /*33c0*/  BRA `(.L_x_62) ;  /* 0x0000000000107947 */ /* 0x000fea0003800000 */
.L_x_61:
[----:B------:R-:W-:Y:S02]  /*33d0*/  MOV R0, 0xffffffff ;  /* 0xffffffff00007802 */ /* 0x000fe40000000f00 */
[----:B------:R-:W-:-:S03]  /*33e0*/  MOV R2, 0x3410 ;  /* 0x0000341000027802 */ /* 0x000fc60000000f00 */
[----:B------:R1:W-:Y:S04]  /*33f0*/  STS [UR37+0x1c0], R0 ;  /* 0x0001c000ff007988 */ /* 0x0003e80008000825 */
[----:B-1-3-5:R-:W-:Y:S05]  /*3400*/  CALL.REL.NOINC `($__internal_1_$__cuda_sm10x_tcgen05_guardrail_trap_phase_invalid_during_alloc) ;  /* 0x0000004000687944 */ /* 0x02afea0003c00000 */
.L_x_62:
[----:B------:R-:W-:Y:S05]  /*3410*/  WARPSYNC.ALL ;  /* 0x0000000000007948 */ /* 0x000fea0003800000 */
[----:B------:R-:W2:Y:S01]  /*3420*/  S2UR UR9, SR_CgaCtaId ;  /* 0x00000000000979c3 */ /* 0x000ea20000008800 */
[----:B------:R-:W-:Y:S01]  /*3430*/  UMOV UR4, 0x400 ;  /* 0x0000040000047882 */ /* 0x000fe20000000000 */
[----:B------:R-:W-:-:S06]  /*3440*/  NOP ;  /* 0x0000000000007918 */ /* 0x000fcc0000000000 */
[----:B------:R-:W-:Y:S06]  /*3450*/  BAR.ARV 0x6, 0xa0 ;  /* 0x0182800000007b1d */ /* 0x000fec0000002000 */
[----:B------:R-:W4:Y:S01]  /*3460*/  LDCU UR5, c[0x0][0x38c] ;  /* 0x00007180ff0577ac */ /* 0x000f220008000800 */
[----:B------:R-:W-:Y:S01]  /*3470*/  IMAD.MOV.U32 R11, RZ, RZ, 0x1 ;  /* 0x00000001ff0b7424 */ /* 0x000fe200078e00ff */
[----:B------:R-:W-:Y:S01]  /*3480*/  CS2R R8, SRZ ;  /* 0x0000000000087805 */ /* 0x000fe2000001ff00 */
[----:B------:R-:W-:Y:S01]  /*3490*/  IMAD.MOV.U32 R10, RZ, RZ, RZ ;  /* 0x000000ffff0a7224 */ /* 0x000fe200078e00ff */
[----:B------:R-:W-:Y:S01]  /*34a0*/  UMOV UR12, URZ ;  /* 0x000000ff000c7c82 */ /* 0x000fe20008000000 */
[----:B------:R-:W-:Y:S01]  /*34b0*/  UMOV UR11, URZ ;  /* 0x000000ff000b7c82 */ /* 0x000fe20008000000 */
[----:B------:R-:W-:Y:S01]  /*34c0*/  UMOV UR22, 0x0 ;  /* 0x0000000000167882 */ /* 0x000fe20000000000 */
[----:B------:R-:W-:Y:S01]  /*34d0*/  UMOV UR23, 0x40c0010 ;  /* 0x040c001000177882 */ /* 0x000fe20000000000 */
[----:B------:R-:W-:Y:S01]  /*34e0*/  UMOV UR20, 0x0 ;  /* 0x0000000000147882 */ /* 0x000fe20000000000 */
[----:B------:R-:W-:Y:S01]  /*34f0*/  UMOV UR21, 0x40c0010 ;  /* 0x040c001000157882 */ /* 0x000fe20000000000 */
[----:B--2---:R-:W-:Y:S01]  /*3500*/  ULEA UR9, UR9, UR4, 0x18 ;  /* 0x0000000409097291 */ /* 0x004fe2000f8ec0ff */
[----:B------:R-:W2:Y:S03]  /*3510*/  LDCU UR4, c[0x0][0x38c] ;  /* 0x00007180ff0477ac */ /* 0x000ea60008000800 */
[----:B------:R-:W-:-:S02]  /*3520*/  UIADD3 UR10, UPT, UPT, UR9, 0x1a80, URZ ;  /* 0x00001a80090a7890 */ /* 0x000fc4000fffe0ff */
[----:B----4-:R-:W-:-:S03]  /*3530*/  UISETP.GE.AND UP3, UPT, UR5, 0x1, UPT ;  /* 0x000000010500788c */ /* 0x010fc6000bf66270 */
[----:B-1----:R-:W1:Y:S01]  /*3540*/  LDS R0, [UR9+0x1c0] ;  /* 0x0001c009ff007984 */ /* 0x002e620008000800 */
[----:B------:R-:W-:Y:S01]  /*3550*/  USHF.R.U32.HI UR10, URZ, 0x4, UR10 ;  /* 0x00000004ff0a7899 */ /* 0x000fe2000801160a */
[----:B------:R-:W-:Y:S01]  /*3560*/  UMOV UR26, 0x0 ;  /* 0x00000000001a7882 */ /* 0x000fe20000000000 */
[----:B------:R-:W-:Y:S02]  /*3570*/  UMOV UR27, 0x40c0010 ;  /* 0x040c0010001b7882 */ /* 0x000fe40000000000 */
[----:B------:R-:W-:Y:S01]  /*3580*/  ULOP3.LUT UR10, UR10, 0x3fff, URZ, 0xc0, !UPT ;  /* 0x00003fff0a0a7892 */ /* 0x000fe2000f8ec0ff */
[----:B------:R-:W-:Y:S01]  /*3590*/  UMOV UR24, 0x0 ;  /* 0x0000000000187882 */ /* 0x000fe20000000000 */
[----:B------:R-:W-:Y:S02]  /*35a0*/  UMOV UR25, 0x40c0010 ;  /* 0x040c001000197882 */ /* 0x000fe40000000000 */
[----:B------:R-:W-:Y:S02]  /*35b0*/  ULOP3.LUT UR10, UR10, 0x10000, URZ, 0xfc, !UPT ;  /* 0x000100000a0a7892 */ /* 0x000fe4000f8efcff */
[----:B--2---:R-:W-:-:S04]  /*35c0*/  UIADD3 UR4, UPT, UPT, UR4, 0x7f, URZ ;  /* 0x0000007f04047890 */ /* 0x004fc8000fffe0ff */
[----:B------:R-:W-:-:S04]  /*35d0*/  USHF.R.S32.HI UR8, URZ, 0x1f, UR4 ;  /* 0x0000001fff087899 */ /* 0x000fc80008011404 */
[----:B------:R-:W-:Y:S02]  /*35e0*/  ULEA.HI UR8, UR8, UR4, URZ, 0x7 ;  /* 0x0000000408087291 */ /* 0x000fe4000f8f38ff */
[----:B------:R-:W-:Y:S02]  /*35f0*/  UIADD3 UR4, UPT, UPT, UR9, 0x1fa80, URZ ;  /* 0x0001fa8009047890 */ /* 0x000fe4000fffe0ff */
[----:B------:R-:W-:Y:S02]  /*3600*/  USHF.R.S32.HI UR8, URZ, 0x7, UR8 ;  /* 0x00000007ff087899 */ /* 0x000fe40008011408 */
[----:B------:R-:W-:Y:S02]  /*3610*/  USHF.R.U32.HI UR4, URZ, 0x4, UR4 ;  /* 0x00000004ff047899 */ /* 0x000fe40008011604 */
[----:B------:R-:W-:Y:S02]  /*3620*/  UISETP.LT.AND UP0, UPT, UR8, 0x1, UPT ;  /* 0x000000010800788c */ /* 0x000fe4000bf01270 */
[----:B------:R-:W-:-:S02]  /*3630*/  ULOP3.LUT UR4, UR4, 0x3fff, URZ, 0xc0, !UPT ;  /* 0x00003fff04047892 */ /* 0x000fc4000f8ec0ff */
[----:B------:R-:W-:Y:S02]  /*3640*/  USEL UR16, UR8, 0x1, !UP0 ;  /* 0x0000000108107887 */ /* 0x000fe4000c000000 */
[----:B------:R-:W-:Y:S02]  /*3650*/  ULOP3.LUT UR4, UR4, 0x10000, URZ, 0xfc, !UPT ;  /* 0x0001000004047892 */ /* 0x000fe4000f8efcff */
[----:B------:R-:W-:Y:S01]  /*3660*/  UIADD3 UR16, UPT, UPT, -UR16, URZ, URZ ;  /* 0x000000ff10107290 */ /* 0x000fe2000fffe1ff */
[----:B-1----:R-:W-:-:S15]  /*3670*/  R2UR UR13, R0 ;  /* 0x00000000000d72ca */ /* 0x002fde00000e0000 */
.L_x_71:
[----:B------:R-:W-:Y:S02]  /*3680*/  LEA R0, R10, UR9, 0x3 ;  /* 0x000000090a007c11 */ /* 0x000fe4000f8e18ff */
[----:B------:R-:W-:Y:S02]  /*3690*/  SHF.L.U32 R5, R9, 0x1f, RZ ;  /* 0x0000001f09057819 */ /* 0x000fe400000006ff */
[----:B------:R-:W-:Y:S01]  /*36a0*/  PLOP3.LUT P0, PT, PT, PT, UP3, 0x80, 0x8 ;  /* 0x000000000008781c */ /* 0x000fe20003f0f038 */
[----:B------:R-:W-:Y:S01]  /*36b0*/  VIADD R3, R0, 0x120 ;  /* 0x0000012000037836 */ /* 0x000fe20000000000 */
[----:B-1----:R-:W1:Y:S02]  /*36c0*/  SYNCS.PHASECHK.TRANS64.TRYWAIT P1, [R0+URZ+0x110], R5 ;  /* 0x00011005000075a7 */ /* 0x002e6400080211ff */
[----:B-1--4-:R-:W-:Y:S09]  /*36d0*/  @!P1 BRA `(.L_x_65) ;  /* 0x00000038007c9947 */ /* 0x012ff20003800000 */
.L_x_141:
[----:B------:R-:W-:Y:S01]  /*36e0*/  LEA R4, R10, UR9, 0x4 ;  /* 0x000000090a047c11 */ /* 0x000fe2000f8e20ff */
[----:B------:R-:W-:Y:S01]  /*36f0*/  @UP3 ULEA UR5, UR11, UR9, 0x3 ;  /* 0x000000090b053291 */ /* 0x000fe2000f8e18ff */
[----:B------:R-:W-:Y:S01]  /*3700*/  PLOP3.LUT P2, PT, PT, PT, PT, 0x80, 0x8 ;  /* 0x000000000008781c */ /* 0x000fe20003f4f070 */
[----:B------:R-:W-:Y:S01]  /*3710*/  ULEA UR14, UR12, UR9, 0x3 ;  /* 0x000000090c0e7291 */ /* 0x000fe2000f8e18ff */
[----:B------:R-:W-:Y:S01]  /*3720*/  PRMT R3, RZ, 0x654, R3 ;  /* 0x00000654ff037816 */ /* 0x000fe20000000003 */
[----:B------:R-:W-:Y:S01]  /*3730*/  ULEA.HI UR15, UR12, UR12, URZ, 0x1 ;  /* 0x0000000c0c0f7291 */ /* 0x000fe2000f8f08ff */
[----:B-1----:R-:W1:Y:S01]  /*3740*/  LDS.128 R4, [R4+0x1a0] ;  /* 0x0001a00004047984 */ /* 0x002e620000000c00 */
[----:B------:R-:W-:Y:S02]  /*3750*/  @P0 SHF.L.U32 R2, R8, 0x1f, RZ ;  /* 0x0000001f08020819 */ /* 0x000fe400000006ff */
[----:B------:R-:W-:Y:S01]  /*3760*/  SHF.L.U32 R0, R11, 0x1f, RZ ;  /* 0x0000001f0b007819 */ /* 0x000fe200000006ff */
[----:B------:R-:W-:Y:S01]  /*3770*/  @!PT LDS RZ, [RZ] ;  /* 0x00000000fffff984 */ /* 0x000fe20000000800 */
[----:B------:R-:W-:Y:S01]  /*3780*/  @!PT LDS RZ, [RZ] ;  /* 0x00000000fffff984 */ /* 0x000fe20000000800 */
[----:B------:R-:W-:Y:S01]  /*3790*/  @!PT LDS RZ, [RZ] ;  /* 0x00000000fffff984 */ /* 0x000fe20000000800 */
[----:B------:R-:W-:Y:S01]  /*37a0*/  @!PT LDS RZ, [RZ] ;  /* 0x00000000fffff984 */ /* 0x000fe20000000800 */
[----:B------:R2:W-:Y:S06]  /*37b0*/  MEMBAR.ALL.CTA ;  /* 0x0000000000007992 */ /* 0x0005ec0000008000 */
[----:B--2---:R-:W2:Y:S02]  /*37c0*/  FENCE.VIEW.ASYNC.S ;  /* 0x00000000000073c6 */ /* 0x004ea40000000000 */
[----:B--2---:R2:W-:Y:S01]  /*37d0*/  SYNCS.ARRIVE.TRANS64.RED.A1T0 RZ, [R3+URZ], RZ ;  /* 0x000000ff03ff79a7 */ /* 0x0045e200081004ff */
[----:B------:R2:W4:Y:S01]  /*37e0*/  @P0 SYNCS.PHASECHK.TRANS64.TRYWAIT P2, [UR5], R2 ;  /* 0x00000002ff0005a7 */ /* 0x0005220008041105 */
[----:B------:R-:W-:-:S02]  /*37f0*/  ULOP3.LUT UR5, UR15, 0xffe, URZ, 0xc0, !UPT ;  /* 0x00000ffe0f057892 */ /* 0x000fc4000f8ec0ff */
[----:B------:R-:W-:Y:S01]  /*3800*/  USHF.R.U32.HI UR15, URZ, 0x1, UR15 ;  /* 0x00000001ff0f7899 */ /* 0x000fe2000801160f */
[----:B-1----:R-:W-:Y:S01]  /*3810*/  LOP3.LUT P1, RZ, R6, 0x1, RZ, 0xc0, !PT ;  /* 0x0000000106ff7812 */ /* 0x002fe2000782c0ff */
[----:B------:R-:W-:Y:S02]  /*3820*/  UIADD3 UR5, UPT, UPT, -UR5, UR12, URZ ;  /* 0x0000000c05057290 */ /* 0x000fe4000fffe1ff */
[----:B------:R-:W-:-:S04]  /*3830*/  UIMAD UR15, UR15, 0x30, UR13 ;  /* 0x000000300f0f78a4 */ /* 0x000fc8000f8e020d */
[----:B------:R-:W-:Y:S01]  /*3840*/  ULEA UR15, UR5, UR15, 0x14 ;  /* 0x0000000f050f7291 */ /* 0x000fe2000f8ea0ff */
[----:B------:R-:W1:Y:S02]  /*3850*/  SYNCS.PHASECHK.TRANS64.TRYWAIT P0, [UR14+0x150], R0 ;  /* 0x00015000ff0075a7 */ /* 0x000e64000800110e */
[----:B-12-4-:R-:W-:Y:S09]  /*3860*/  @!P0 BRA `(.L_x_66) ;  /* 0x00000038002c8947 */ /* 0x016ff20003800000 */
.L_x_143:
[----:B------:R-:W-:Y:S01]  /*3870*/  IADD3 R10, PT, PT, R10, 0x1, RZ ;  /* 0x000000010a0a7810 */ /* 0x000fe20007ffe0ff */
[----:B------:R-:W-:Y:S06]  /*3880*/  BRA.U !UP3, `(.L_x_67) ;  /* 0x000000010bc07547 */ /* 0x000fec000b800000 */
[----:B------:R-:W-:Y:S01]  /*3890*/  UPLOP3.LUT UP4, UPT, UPT, UPT, UPT, 0x40, 0x4 ;  /* 0x000000000004789c */ /* 0x000fe20003f8e870 */
[----:B------:R-:W-:Y:S01]  /*38a0*/  UMOV UR18, UR16 ;  /* 0x0000001000127c82 */ /* 0x000fe20008000000 */
[----:B------:R-:W-:Y:S01]  /*38b0*/  UMOV UR17, UR8 ;  /* 0x0000000800117c82 */ /* 0x000fe20008000000 */
[----:B------:R-:W-:-:S08]  /*38c0*/  UMOV UR5, UR11 ;  /* 0x0000000b00057c82 */ /* 0x000fd00008000000 */
.L_x_70:
[----:B------:R-:W-:Y:S02]  /*38d0*/  UIADD3 UR18, UPT, UPT, UR18, 0x1, URZ ;  /* 0x0000000112127890 */ /* 0x000fe4000fffe0ff */
[----:B--2---:R-:W-:Y:S02]  /*38e0*/  ULEA UR7, UR5, UR9, 0x3 ;  /* 0x0000000905077291 */ /* 0x004fe4000f8e18ff */
[----:B------:R-:W-:Y:S01]  /*38f0*/  UISETP.NE.AND UP0, UPT, UR18, URZ, UPT ;  /* 0x000000ff1200728c */ /* 0x000fe2000bf05270 */
[----:B----4-:R-:W-:Y:S10]  /*3900*/  @P2 BRA `(.L_x_68) ;  /* 0x00000000000c2947 */ /* 0x010ff40003800000 */
[----:B-1----:R-:W-:Y:S04]  /*3910*/  SHF.L.U32 R3, R8, 0x1f, RZ ;  /* 0x0000001f08037819 */ /* 0x002fe800000006ff */
[----:B------:R-:W1:Y:S02]  /*3920*/  SYNCS.PHASECHK.TRANS64.TRYWAIT P0, [UR7], R3 ;  /* 0x00000003ff0075a7 */ /* 0x000e640008001107 */
[----:B-1----:R-:W-:Y:S05]  /*3930*/  @!P0 BRA `(.L_x_69) ;  /* 0x0000003800108947 */ /* 0x002fea0003800000 */
.L_x_68:
[----:B------:R-:W-:Y:S01]  /*3940*/  UISETP.NE.AND UP1, UPT, UR17, 0x1, UPT ;  /* 0x000000011100788c */ /* 0x000fe2000bf25270 */
[----:B------:R-:W-:Y:S01]  /*3950*/  PLOP3.LUT P2, PT, PT, PT, PT, 0x80, 0x8 ;  /* 0x000000000008781c */ /* 0x000fe20003f4f070 */
[----:B------:R-:W-:Y:S02]  /*3960*/  UIADD3 UR11, UPT, UPT, UR5, 0x1, URZ ;  /* 0x00000001050b7890 */ /* 0x000fe4000fffe0ff */
[----:B------:R-:W-:Y:S02]  /*3970*/  UIMAD UR6, UR5, 0x180, UR4 ;  /* 0x00000180050678a4 */ /* 0x000fe4000f8e0204 */
[----:B------:R-:W-:Y:S01]  /*3980*/  UISETP.NE.AND UP2, UPT, UR11, 0xf, UPT ;  /* 0x0000000f0b00788c */ /* 0x000fe2000bf45270 */
[----:B------:R-:W-:Y:S01]  /*3990*/  PLOP3.LUT P0, PT, PT, PT, UP1, 0x80, 0x8 ;  /* 0x000000000008781c */ /* 0x000fe20003f0f018 */
[----:B------:R-:W-:Y:S02]  /*39a0*/  UIADD3 UR40, UPT, UPT, UR6, 0x2, URZ ;  /* 0x0000000206287890 */ /* 0x000fe4000fffe0ff */
[----:B------:R-:W-:Y:S02]  /*39b0*/  USEL UR28, URZ, 0x1, UP2 ;  /* 0x00000001ff1c7887 */ /* 0x000fe40009000000 */
[----:B------:R-:W-:Y:S02]  /*39c0*/  USEL UR11, UR11, URZ, UP2 ;  /* 0x000000ff0b0b7287 */ /* 0x000fe40009000000 */
[----:B------:R-:W-:Y:S02]  /*39d0*/  UIADD3 UR36, UPT, UPT, UR6, 0x4, URZ ;  /* 0x0000000406247890 */ /* 0x000fe4000fffe0ff */
[----:B------:R-:W-:Y:S01]  /*39e0*/  @UP1 ULEA UR19, UR11, UR9, 0x3 ;  /* 0x000000090b131291 */ /* 0x000fe2000f8e18ff */
[----:B------:R-:W-:Y:S01]  /*39f0*/  LOP3.LUT R8, R8, UR28, RZ, 0x3c, !PT ;  /* 0x0000001c08087c12 */ /* 0x000fe2000f8e3cff */
[----:B------:R-:W-:Y:S02]  /*3a00*/  ULEA UR28, UR5, UR10, 0x9 ;  /* 0x0000000a051c7291 */ /* 0x000fe4000f8e48ff */
[----:B------:R-:W-:Y:S01]  /*3a10*/  UIADD3 UR32, UPT, UPT, UR6, 0x6, URZ ;  /* 0x0000000606207890 */ /* 0x000fe2000fffe0ff */
[----:B-1----:R-:W-:Y:S01]  /*3a20*/  @P0 SHF.L.U32 R0, R8, 0x1f, RZ ;  /* 0x0000001f08000819 */ /* 0x002fe200000006ff */
[----:B------:R-:W-:Y:S02]  /*3a30*/  UIADD3 UR38, UPT, UPT, UR28, 0x2, URZ ;  /* 0x000000021c267890 */ /* 0x000fe4000fffe0ff */
[----:B------:R-:W-:Y:S01]  /*3a40*/  UIADD3 UR34, UPT, UPT, UR28, 0x4, URZ ;  /* 0x000000041c227890 */ /* 0x000fe2000fffe0ff */
[----:B------:R2:W4:Y:S01]  /*3a50*/  @P0 SYNCS.PHASECHK.TRANS64.TRYWAIT P2, [UR19], R0 ;  /* 0x00000000ff0005a7 */ /* 0x0005220008041113 */
[----:B------:R-:W-:Y:S02]  /*3a60*/  UIADD3 UR30, UPT, UPT, UR28, 0x6, URZ ;  /* 0x000000061c1e7890 */ /* 0x000fe4000fffe0ff */
[----:B------:R-:W-:Y:S02]  /*3a70*/  UIADD3 UR19, UPT, UPT, UR7, 0x78, URZ ;  /* 0x0000007807137890 */ /* 0x000fe4000fffe0ff */
[----:B------:R-:W-:Y:S01]  /*3a80*/  UIADD3 UR17, UPT, UPT, UR17, -0x1, URZ ;  /* 0xffffffff11117890 */ /* 0x000fe2000fffe0ff */
[----:B------:R-:W-:Y:S01]  /*3a90*/  UMOV UR7, 0x40004040 ;  /* 0x4000404000077882 */ /* 0x000fe20000000000 */
[----:B------:R-:W-:Y:S01]  /*3aa0*/  UMOV UR29, 0x40004040 ;  /* 0x40004040001d7882 */ /* 0x000fe20000000000 */
[----:B------:R-:W-:Y:S01]  /*3ab0*/  UMOV UR41, 0x40004040 ;  /* 0x4000404000297882 */ /* 0x000fe20000000000 */
[----:B------:R2:W-:Y:S01]  /*3ac0*/  UTCQMMA gdesc[UR28], gdesc[UR6], tmem[UR15], tmem[UR22], idesc[UR23], UP4 ;  /* 0x00ff16061c0075ea */ /* 0x0005e2000a00030f */
[----:B------:R-:W-:Y:S01]  /*3ad0*/  UPLOP3.LUT UP4, UPT, UPT, UPT, UPT, 0x80, 0x8 ;  /* 0x000000000008789c */ /* 0x000fe20003f8f070 */
[----:B------:R-:W-:Y:S01]  /*3ae0*/  UMOV UR39, 0x40004040 ;  /* 0x4000404000277882 */ /* 0x000fe20000000000 */
[----:B------:R-:W-:Y:S01]  /*3af0*/  UMOV UR37, 0x40004040 ;  /* 0x4000404000257882 */ /* 0x000fe20000000000 */
[----:B------:R2:W-:Y:S01]  /*3b00*/  UTCQMMA gdesc[UR38], gdesc[UR40], tmem[UR15], tmem[UR20], idesc[UR21], UPT ;  /* 0x00ff1428260075ea */ /* 0x0005e2000b80030f */
[----:B------:R-:W-:Y:S01]  /*3b10*/  UMOV UR35, 0x40004040 ;  /* 0x4000404000237882 */ /* 0x000fe20000000000 */
[----:B------:R-:W-:Y:S01]  /*3b20*/  UMOV UR33, 0x40004040 ;  /* 0x4000404000217882 */ /* 0x000fe20000000000 */
[----:B------:R-:W-:Y:S01]  /*3b30*/  UMOV UR31, 0x40004040 ;  /* 0x40004040001f7882 */ /* 0x000fe20000000000 */
[----:B------:R2:W-:Y:S01]  /*3b40*/  UTCQMMA gdesc[UR34], gdesc[UR36], tmem[UR15], tmem[UR26], idesc[UR27], UPT ;  /* 0x00ff1a24220075ea */ /* 0x0005e2000b80030f */
[----:B------:R2:W-:Y:S01]  /*3b50*/  UTCQMMA gdesc[UR30], gdesc[UR32], tmem[UR15], tmem[UR24], idesc[UR25], UPT ;  /* 0x00ff18201e0075ea */ /* 0x0005e2000b80030f */
[----:B------:R2:W-:Y:S01]  /*3b60*/  UTCBAR [UR19], URZ ;  /* 0x000000ff130073e9 */ /* 0x0005e200080000ff */
[----:B------:R-:W-:Y:S01]  /*3b70*/  UMOV UR5, UR11 ;  /* 0x0000000b00057c82 */ /* 0x000fe20008000000 */
[----:B------:R-:W-:Y:S05]  /*3b80*/  BRA.U UP0, `(.L_x_70) ;  /* 0xfffffffd00507547 */ /* 0x000fea000b83ffff */
.L_x_67:
[----:B------:R-:W-:Y:S01]  /*3b90*/  UIADD3 UR12, UPT, UPT, UR12, 0x1, URZ ;  /* 0x000000010c0c7890 */ /* 0x000fe2000fffe0ff */
[C---:B------:R-:W-:Y:S01]  /*3ba0*/  ISETP.NE.AND P0, PT, R10.reuse, 0x2, PT ;  /* 0x000000020a00780c */ /* 0x040fe20003f05270 */
[----:B------:R-:W-:Y:S02]  /*3bb0*/  UIADD3 UR14, UPT, UPT, UR14, 0x130, URZ ;  /* 0x000001300e0e7890 */ /* 0x000fe4000fffe0ff */
[----:B------:R-:W-:Y:S01]  /*3bc0*/  UISETP.NE.AND UP0, UPT, UR12, 0x4, UPT ;  /* 0x000000040c00788c */ /* 0x000fe2000bf05270 */
[----:B-12---:R-:W-:Y:S02]  /*3bd0*/  SEL R0, RZ, 0x1, P0 ;  /* 0x00000001ff007807 */ /* 0x006fe40000000000 */
[----:B------:R-:W-:Y:S01]  /*3be0*/  SEL R10, R10, RZ, P0 ;  /* 0x000000ff0a0a7207 */ /* 0x000fe20000000000 */
[----:B------:R-:W-:Y:S01]  /*3bf0*/  USEL UR5, URZ, 0x1, UP0 ;  /* 0x00000001ff057887 */ /* 0x000fe20008000000 */
[----:B------:R-:W-:Y:S01]  /*3c00*/  LOP3.LUT R9, R9, R0, RZ, 0x3c, !PT ;  /* 0x0000000009097212 */ /* 0x000fe200078e3cff */
[----:B------:R-:W-:Y:S01]  /*3c10*/  USEL UR12, UR12, URZ, UP0 ;  /* 0x000000ff0c0c7287 */ /* 0x000fe20008000000 */
[----:B------:R1:W-:Y:S03]  /*3c20*/  UTCBAR [UR14], URZ ;  /* 0x000000ff0e0073e9 */ /* 0x0003e600080000ff */
[----:B------:R-:W-:Y:S01]  /*3c30*/  LOP3.LUT R11, R11, UR5, RZ, 0x3c, !PT ;  /* 0x000000050b0b7c12 */ /* 0x000fe2000f8e3cff */
[----:B------:R-:W-:Y:S07]  /*3c40*/  @P1 BRA `(.L_x_71) ;  /* 0xfffffff8008c1947 */ /* 0x000fee000383ffff */
[----:B------:R-:W2:Y:S01]  /*3c50*/  S2UR UR4, SR_CgaCtaId ;  /* 0x00000000000479c3 */ /* 0x000ea20000008800 */
[----:B------:R-:W-:Y:S01]  /*3c60*/  ELECT P0, URZ, PT ;  /* 0x0000000000ff782f */ /* 0x000fe20003800000 */
[----:B------:R-:W-:Y:S01]  /*3c70*/  IMAD.MOV.U32 R0, RZ, RZ, 0x1 ;  /* 0x00000001ff007424 */ /* 0x000fe200078e00ff */
[----:B------:R-:W-:Y:S01]  /*3c80*/  UIADD3 UR9, UPT, UPT, UR9, 0x150, URZ ;  /* 0x0000015009097890 */ /* 0x000fe2000fffe0ff */
[----:B------:R-:W-:Y:S01]  /*3c90*/  SHF.L.U32 R3, R11, 0x1f, RZ ;  /* 0x0000001f0b037819 */ /* 0x000fe200000006ff */
[----:B------:R-:W-:-:S03]  /*3ca0*/  UMOV UR5, 0x40 ;  /* 0x0000004000057882 */ /* 0x000fc60000000000 */
[----:B------:R-:W-:Y:S01]  /*3cb0*/  UVIRTCOUNT.DEALLOC.SMPOOL 0x80 ;  /* 0x000000800000784c */ /* 0x000fe20000000000 */
[----:B--2---:R-:W-:Y:S02]  /*3cc0*/  ULEA UR4, UR4, UR5, 0x18 ;  /* 0x0000000504047291 */ /* 0x004fe4000f8ec0ff */
[----:B------:R-:W-:-:S07]  /*3cd0*/  ULEA UR5, UR12, UR9, 0x3 ;  /* 0x000000090c057291 */ /* 0x000fce000f8e18ff */
[----:B------:R2:W-:Y:S02]  /*3ce0*/  @P0 STS.U8 [UR4+0x1c], R0 ;  /* 0x00001c00ff000988 */ /* 0x0005e40008000004 */
[----:B------:R-:W3:Y:S02]  /*3cf0*/  SYNCS.PHASECHK.TRANS64.TRYWAIT P0, [UR5], R3 ;  /* 0x00000003ff0075a7 */ /* 0x000ee40008001105 */
[----:B--23--:R-:W-:Y:S05]  /*3d00*/  @!P0 BRA `(.L_x_72) ;  /* 0x0000003400348947 */ /* 0x00cfea0003800000 */
.L_x_146:
[----:B------:R-:W-:-:S04]  /*3d10*/  UIADD3 UR6, UPT, UPT, UR12, 0x1, URZ ;  /* 0x000000010c067890 */ /* 0x000fc8000fffe0ff */
[----:B------:R-:W-:-:S04]  /*3d20*/  UISETP.NE.AND UP0, UPT, UR6, 0x4, UPT ;  /* 0x000000040600788c */ /* 0x000fc8000bf05270 */
[----:B------:R-:W-:Y:S02]  /*3d30*/  USEL UR7, URZ, 0x1, UP0 ;  /* 0x00000001ff077887 */ /* 0x000fe40008000000 */
[----:B------:R-:W-:-:S04]  /*3d40*/  USEL UR6, UR6, URZ, UP0 ;  /* 0x000000ff06067287 */ /* 0x000fc80008000000 */
[----:B------:R-:W-:Y:S01]  /*3d50*/  ULEA UR5, UR6, UR9, 0x3 ;  /* 0x0000000906057291 */ /* 0x000fe2000f8e18ff */
[----:B------:R-:W-:-:S04]  /*3d60*/  LOP3.LUT R2, R11, UR7, RZ, 0x3c, !PT ;  /* 0x000000070b027c12 */ /* 0x000fc8000f8e3cff */
[----:B--2---:R-:W-:-:S04]  /*3d70*/  SHF.L.U32 R3, R2, 0x1f, RZ ;  /* 0x0000001f02037819 */ /* 0x004fc800000006ff */
[----:B------:R-:W2:Y:S02]  /*3d80*/  SYNCS.PHASECHK.TRANS64.TRYWAIT P0, [UR5], R3 ;  /* 0x00000003ff0075a7 */ /* 0x000ea40008001105 */
[----:B--2---:R-:W-:Y:S05]  /*3d90*/  @!P0 BRA `(.L_x_73) ;  /* 0x0000003400288947 */ /* 0x004fea0003800000 */
.L_x_148:
        /* <DEDUP_REMOVED lines=9> */
.L_x_150:
[----:B------:R-:W-:-:S04]  /*3e30*/  UIADD3 UR6, UPT, UPT, UR6, 0x1, URZ ;  /* 0x0000000106067890 */ /* 0x000fc8000fffe0ff */
[----:B------:R-:W-:-:S04]  /*3e40*/  UISETP.NE.AND UP0, UPT, UR6, 0x4, UPT ;  /* 0x000000040600788c */ /* 0x000fc8000bf05270 */
[----:B------:R-:W-:Y:S02]  /*3e50*/  USEL UR5, URZ, 0x1, UP0 ;  /* 0x00000001ff057887 */ /* 0x000fe40008000000 */
[----:B------:R-:W-:-:S04]  /*3e60*/  USEL UR6, UR6, URZ, UP0 ;  /* 0x000000ff06067287 */ /* 0x000fc80008000000 */
[----:B------:R-:W-:Y:S01]  /*3e70*/  ULEA UR6, UR6, UR9, 0x3 ;  /* 0x0000000906067291 */ /* 0x000fe2000f8e18ff */
[----:B--2---:R-:W-:-:S04]  /*3e80*/  LOP3.LUT R3, R2, UR5, RZ, 0x3c, !PT ;  /* 0x0000000502037c12 */ /* 0x004fc8000f8e3cff */
[----:B------:R-:W-:-:S04]  /*3e90*/  SHF.L.U32 R3, R3, 0x1f, RZ ;  /* 0x0000001f03037819 */ /* 0x000fc800000006ff */
[----:B------:R-:W2:Y:S02]  /*3ea0*/  SYNCS.PHASECHK.TRANS64.TRYWAIT P0, [UR6], R3 ;  /* 0x00000003ff0075a7 */ /* 0x000ea40008001106 */
[----:B--2---:R-:W-:Y:S05]  /*3eb0*/  @!P0 BRA `(.L_x_75) ;  /* 0x0000003400108947 */ /* 0x004fea0003800000 */
.L_x_152:
[----:B------:R-:W-:Y:S01]  /*3ec0*/  NOP ;  /* 0x0000000000007918 */ /* 0x000fe20000000000 */
[----:B--2---:R-:W2:Y:S01]  /*3ed0*/  LDS R0, [UR4+0x14] ;  /* 0x00001404ff007984 */ /* 0x004ea20008000800 */
[----:B------:R-:W-:Y:S01]  /*3ee0*/  ULOP3.LUT UR6, UR13, 0xffff, URZ, 0xc0, !UPT ;  /* 0x0000ffff0d067892 */ /* 0x000fe2000f8ec0ff */
[----:B------:R-:W-:Y:S01]  /*3ef0*/  UMOV UR8, 0xffff ;  /* 0x0000ffff00087882 */ /* 0x000fe20000000000 */
[----:B------:R-:W-:Y:S02]  /*3f00*/  UMOV UR5, 0x1 ;  /* 0x0000000100057882 */ /* 0x000fe40000000000 */
[----:B------:R-:W-:-:S04]  /*3f10*/  USHF.R.U32.HI UR6, URZ, 0x5, UR6 ;  /* 0x00000005ff067899 */ /* 0x000fc80008011606 */
[----:B------:R-:W-:Y:S02]  /*3f20*/  USHF.L.U32 UR8, UR8, UR6, URZ ;  /* 0x0000000608087299 */ /* 0x000fe400080006ff */
[----:B------:R-:W-:-:S04]  /*3f30*/  USHF.L.U32 UR5, UR5, UR6, URZ ;  /* 0x0000000605057299 */ /* 0x000fc800080006ff */
[----:B--2---:R-:W-:-:S04]  /*3f40*/  LOP3.LUT R0, R0, UR8, RZ, 0xc0, !PT ;  /* 0x0000000800007c12 */ /* 0x004fc8000f8ec0ff */
[----:B------:R-:W-:-:S13]  /*3f50*/  ISETP.NE.AND P0, PT, R0, UR8, PT ;  /* 0x0000000800007c0c */ /* 0x000fda000bf05270 */
[----:B------:R-:W-:Y:S05]  /*3f60*/  @P0 BRA `(.L_x_76) ;  /* 0x0000000000580947 */ /* 0x000fea0003800000 */
[----:B------:R-:W2:Y:S02]  /*3f70*/  LDS R0, [UR4+0x18] ;  /* 0x00001804ff007984 */ /* 0x000ea40008000800 */
[----:B--2---:R-:W-:-:S04]  /*3f80*/  LOP3.LUT R0, R0, UR5, RZ, 0xc0, !PT ;  /* 0x0000000500007c12 */ /* 0x004fc8000f8ec0ff */
[----:B------:R-:W-:-:S13]  /*3f90*/  ISETP.NE.AND P0, PT, R0, UR5, PT ;  /* 0x0000000500007c0c */ /* 0x000fda000bf05270 */
[----:B------:R-:W-:Y:S05]  /*3fa0*/  @P0 BRA `(.L_x_77) ;  /* 0x00000000003c0947 */ /* 0x000fea0003800000 */
[----:B------:R-:W2:Y:S01]  /*3fb0*/  S2R R2, SR_LANEID ;  /* 0x0000000000027919 */ /* 0x000ea20000000000 */
[----:B------:R-:W-:Y:S01]  /*3fc0*/  ULOP3.LUT UR8, URZ, UR8, URZ, 0x33, !UPT ;  /* 0x00000008ff087292 */ /* 0x000fe2000f8e33ff */
[----:B------:R-:W-:Y:S01]  /*3fd0*/  LOP3.LUT R4, RZ, UR5, RZ, 0x33, !PT ;  /* 0x00000005ff047c12 */ /* 0x000fe2000f8e33ff */
[----:B------:R-:W-:Y:S02]  /*3fe0*/  VOTEU.ANY UR7, UPT, PT ;  /* 0x0000000000077886 */ /* 0x000fe400038e0100 */
[----:B------:R-:W-:Y:S01]  /*3ff0*/  UFLO.U32 UR7, UR7 ;  /* 0x00000007000772bd */ /* 0x000fe200080e0000 */
[----:B------:R-:W3:Y:S01]  /*4000*/  REDUX UR5, R4 ;  /* 0x00000000040573c4 */ /* 0x000ee20000000000 */
[----:B------:R-:W-:-:S06]  /*4010*/  IMAD.U32 R0, RZ, RZ, UR8 ;  /* 0x00000008ff007e24 */ /* 0x000fcc000f8e00ff */
[----:B------:R1:W-:Y:S01]  /*4020*/  UTCATOMSWS.AND URZ, UR8 ;  /* 0x0000000800ff79e3 */ /* 0x0003e20008000000 */
[----:B------:R-:W4:Y:S01]  /*4030*/  REDUX UR6, R0 ;  /* 0x00000000000673c4 */ /* 0x000f220000000000 */
[----:B--2---:R-:W-:Y:S01]  /*4040*/  ISETP.EQ.U32.AND P0, PT, R2, UR7, PT ;  /* 0x0000000702007c0c */ /* 0x004fe2000bf02070 */
[----:B---3--:R-:W-:Y:S01]  /*4050*/  IMAD.U32 R2, RZ, RZ, UR5 ;  /* 0x00000005ff027e24 */ /* 0x008fe2000f8e00ff */
[----:B----4-:R-:W-:-:S11]  /*4060*/  MOV R3, UR6 ;  /* 0x0000000600037c02 */ /* 0x010fd60008000f00 */
[----:B------:R1:W-:Y:S04]  /*4070*/  @P0 ATOMS.AND RZ, [UR4+0x14], R3 ;  /* 0x00001403ffff098c */ /* 0x0003e8000a800004 */
[----:B------:R1:W-:Y:S01]  /*4080*/  @P0 ATOMS.AND RZ, [UR4+0x18], R2 ;  /* 0x00001802ffff098c */ /* 0x0003e2000a800004 */
[----:B------:R-:W-:Y:S05]  /*4090*/  BRA `(.L_x_78) ;  /* 0x0000000000147947 */ /* 0x000fea0003800000 */
.L_x_77:
[----:B------:R-:W-:Y:S02]  /*40a0*/  MOV R2, 0x40c0 ;  /* 0x000040c000027802 */ /* 0x000fe40000000f00 */
[----:B-1--45:R-:W-:Y:S05]  /*40b0*/  CALL.REL.NOINC `($__internal_0_$__cuda_sm10x_tcgen05_guardrail_trap_col_being_dealloced_not_returned_by_alloc) ;  /* 0x0000003400307944 */ /* 0x032fea0003c00000 */
[----:B------:R-:W-:Y:S05]  /*40c0*/  BRA `(.L_x_78) ;  /* 0x0000000000087947 */ /* 0x000fea0003800000 */
.L_x_76:
[----:B------:R-:W-:Y:S02]  /*40d0*/  MOV R2, 0x40f0 ;  /* 0x000040f000027802 */ /* 0x000fe40000000f00 */
[----:B-1--45:R-:W-:Y:S05]  /*40e0*/  CALL.REL.NOINC `($__internal_2_$__cuda_sm10x_tcgen05_guardrail_trap_unallocated_columns_being_dealloced) ;  /* 0x00000034003c7944 */ /* 0x032fea0003c00000 */
.L_x_78:
[----:B------:R-:W-:Y:S01]  /*40f0*/  NOP ;  /* 0x0000000000007918 */ /* 0x000fe20000000000 */
[----:B-1----:R-:W-:Y:S05]  /*4100*/  EXIT ;  /* 0x000000000000794d */ /* 0x002fea0003800000 */
.L_x_60:
[----:B------:R-:W-:-:S09]  /*4110*/  UISETP.NE.OR UP2, UPT, UR8, 0x3, !UP2 ;  /* 0x000000030800788c */ /* 0x000fd2000d745670 */
[----:B------:R-:W-:Y:S05]  /*4120*/  BRA.U UP2, `(.L_x_79) ;  /* 0x0000000d02007547 */ /* 0x000fea000b800000 */
[----:B------:R-:W1:Y:S01]  /*4130*/  LDC R0, c[0x0][0xb30] ;  /* 0x0002cc00ff007b82 */ /* 0x000e620000000800 */
[----:B------:R-:W2:Y:S01]  /*4140*/  LDCU.64 UR8, c[0x0][0x888] ;  /* 0x00011100ff0877ac */ /* 0x000ea20008000a00 */
[----:B------:R-:W-:Y:S02]  /*4150*/  HFMA2 R29, -RZ, RZ, 0, 0 ;  /* 0x00000000ff1d7431 */ /* 0x000fe400000001ff */
[----:B------:R-:W-:Y:S01]  /*4160*/  IMAD.MOV.U32 R31, RZ, RZ, 0x1 ;  /* 0x00000001ff1f7424 */ /* 0x000fe200078e00ff */
[----:B------:R-:W-:Y:S01]  /*4170*/  MOV R21, 0xc00 ;  /* 0x00000c0000157802 */ /* 0x000fe20000000f00 */
[----:B------:R-:W4:Y:S01]  /*4180*/  LDCU.64 UR4, c[0x0][0x890] ;  /* 0x00011200ff0477ac */ /* 0x000f220008000a00 */
[----:B------:R-:W-:Y:S01]  /*4190*/  IMAD.MOV.U32 R30, RZ, RZ, RZ ;  /* 0x000000ffff1e7224 */ /* 0x000fe200078e00ff */
[----:B------:R-:W3:Y:S01]  /*41a0*/  LDC R19, c[0x0][0x370] ;  /* 0x0000dc00ff137b82 */ /* 0x000ee20000000800 */
[----:B------:R-:W-:Y:S01]  /*41b0*/  UMOV UR7, 0x400 ;  /* 0x0000040000077882 */ /* 0x000fe20000000000 */
[----:B------:R-:W-:-:S02]  /*41c0*/  UPLOP3.LUT UP1, UPT, UPT, UPT, UPT, 0x40, 0x4 ;  /* 0x000000000004789c */ /* 0x000fc40003f2e870 */
[----:B------:R-:W-:-:S04]  /*41d0*/  ULEA UR7, UR37, UR7, 0x18 ;  /* 0x0000000725077291 */ /* 0x000fc8000f8ec0ff */
[----:B------:R-:W3:Y:S01]  /*41e0*/  LDC R2, c[0x0][0xb0c] ;  /* 0x0002c300ff027b82 */ /* 0x000ee20000000800 */
[----:B--2---:R-:W-:Y:S02]  /*41f0*/  UISETP.NE.U32.AND UP4, UPT, UR8, URZ, UPT ;  /* 0x000000ff0800728c */ /* 0x004fe4000bf85070 */
[----:B------:R-:W-:Y:S02]  /*4200*/  UIADD3 UR8, UPT, UPT, UR7, 0xf0, URZ ;  /* 0x000000f007087890 */ /* 0x000fe4000fffe0ff */
[----:B----4-:R-:W-:-:S03]  /*4210*/  UISETP.NE.U32.AND UP5, UPT, UR4, URZ, UPT ;  /* 0x000000ff0400728c */ /* 0x010fc6000bfa5070 */
[----:B------:R-:W2:Y:S01]  /*4220*/  LDC R18, c[0x0][0xb20] ;  /* 0x0002c800ff127b82 */ /* 0x000ea20000000800 */
[----:B-1----:R-:W-:Y:S01]  /*4230*/  ISETP.NE.AND P1, PT, R0, 0x1, PT ;  /* 0x000000010000780c */ /* 0x002fe20003f25270 */
[----:B------:R-:W-:Y:S02]  /*4240*/  UISETP.NE.AND.EX UP4, UPT, UR9, URZ, UPT, UP4 ;  /* 0x000000ff0900728c */ /* 0x000fe4000bf85340 */
[----:B------:R-:W-:Y:S02]  /*4250*/  UPRMT UR37, UR37, 0x654, UR8 ;  /* 0x0000065425257896 */ /* 0x000fe40008000008 */
[----:B------:R-:W-:Y:S02]  /*4260*/  UISETP.NE.AND.EX UP5, UPT, UR5, URZ, UPT, UP5 ;  /* 0x000000ff0500728c */ /* 0x000fe4000bfa5350 */
[----:B------:R-:W1:Y:S08]  /*4270*/  LDC.64 R32, c[0x0][0x348] ;  /* 0x0000d200ff207b82 */ /* 0x000e700000000a00 */
[----:B------:R-:W4:Y:S08]  /*4280*/  LDC.64 R16, c[0x0][0xb10] ;  /* 0x0002c400ff107b82 */ /* 0x000f300000000a00 */
[----:B------:R-:W1:Y:S08]  /*4290*/  LDC.64 R6, c[0x0][0xb18] ;  /* 0x0002c600ff067b82 */ /* 0x000e700000000a00 */
[----:B------:R-:W1:Y:S08]  /*42a0*/  LDC.64 R4, c[0x0][0xb28] ;  /* 0x0002ca00ff047b82 */ /* 0x000e700000000a00 */
[----:B--23--:R-:W1:Y:S02]  /*42b0*/  LDC R20, c[0x0][0x374] ;  /* 0x0000dd00ff147b82 */ /* 0x00ce640000000800 */
.L_x_87:
[C---:B------:R-:W-:Y:S02]  /*42c0*/  LEA R0, R30.reuse, UR7, 0x3 ;  /* 0x000000071e007c11 */ /* 0x040fe4000f8e18ff */
[----:B------:R-:W-:Y:S02]  /*42d0*/  SHF.L.U32 R3, R29, 0x1f, RZ ;  /* 0x0000001f1d037819 */ /* 0x000fe400000006ff */
[----:B------:R-:W-:Y:S02]  /*42e0*/  LEA R24, R30, UR7, 0x4 ;  /* 0x000000071e187c11 */ /* 0x000fe4000f8e20ff */
[----:B--2---:R-:W2:Y:S02]  /*42f0*/  SYNCS.PHASECHK.TRANS64.TRYWAIT P0, [R0+URZ+0x110], R3 ;  /* 0x00011003000075a7 */ /* 0x004ea400080011ff */
[----:B--2---:R-:W-:Y:S05]  /*4300*/  @!P0 BRA `(.L_x_80) ;  /* 0x0000003000148947 */ /* 0x004fea0003800000 */
.L_x_153:
[----:B------:R-:W-:Y:S01]  /*4310*/  ISETP.GE.AND P0, PT, R22, 0x1, PT ;  /* 0x000000011600780c */ /* 0x000fe20003f06270 */
[----:B------:R-:W3:Y:S01]  /*4320*/  LDS.128 R24, [R24+0x1a0] ;  /* 0x0001a00018187984 */ /* 0x000ee20000000c00 */
[----:B------:R-:W-:Y:S01]  /*4330*/  ISETP.NE.U32.AND P4, PT, RZ, UR4, PT ;  /* 0x00000004ff007c0c */ /* 0x000fe2000bf85070 */
[----:B--2---:R-:W-:Y:S01]  /*4340*/  VIADD R0, R0, 0x120 ;  /* 0x0000012000007836 */ /* 0x004fe20000000000 */
[----:B------:R-:W-:Y:S02]  /*4350*/  SHF.L.U32 R23, R31, 0x1f, RZ ;  /* 0x0000001f1f177819 */ /* 0x000fe400000006ff */
[----:B------:R-:W-:Y:S02]  /*4360*/  ISETP.NE.AND.EX P4, PT, RZ, UR5, PT, P4 ;  /* 0x00000005ff007c0c */ /* 0x000fe4000bf85340 */
[----:B------:R-:W-:Y:S01]  /*4370*/  PRMT R0, RZ, 0x654, R0 ;  /* 0x00000654ff007816 */ /* 0x000fe20000000000 */
[----:B------:R-:W-:Y:S01]  /*4380*/  @!PT LDS RZ, [RZ] ;  /* 0x00000000fffff984 */ /* 0x000fe20000000800 */
[----:B------:R-:W-:Y:S01]  /*4390*/  @!PT LDS RZ, [RZ] ;  /* 0x00000000fffff984 */ /* 0x000fe20000000800 */
[----:B------:R-:W-:Y:S01]  /*43a0*/  @!PT LDS RZ, [RZ] ;  /* 0x00000000fffff984 */ /* 0x000fe20000000800 */
[----:B------:R-:W-:Y:S01]  /*43b0*/  @!PT LDS RZ, [RZ] ;  /* 0x00000000fffff984 */ /* 0x000fe20000000800 */
[----:B------:R2:W-:Y:S06]  /*43c0*/  MEMBAR.ALL.CTA ;  /* 0x0000000000007992 */ /* 0x0005ec0000008000 */
[----:B--2---:R-:W2:Y:S02]  /*43d0*/  FENCE.VIEW.ASYNC.S ;  /* 0x00000000000073c6 */ /* 0x004ea40000000000 */
[----:B--2---:R2:W-:Y:S01]  /*43e0*/  SYNCS.ARRIVE.TRANS64.RED.A1T0 RZ, [R0+URZ], RZ ;  /* 0x000000ff00ff79a7 */ /* 0x0045e200081004ff */
[----:B---3--:R-:W-:Y:S11]  /*43f0*/  LOP3.LUT P3, RZ, R26, 0x1, RZ, 0xc0, !PT ;  /* 0x000000011aff7812 */ /* 0x008ff6000786c0ff */
[----:B------:R-:W-:Y:S02]  /*4400*/  @!UPT UIADD3 URZ, UPT, UPT, URZ, URZ, URZ ;  /* 0x000000fffffff290 */ /* 0x000fe4000fffe0ff */
[----:B------:R-:W-:Y:S02]  /*4410*/  @P3 MOV R13, R24 ;  /* 0x00000018000d3202 */ /* 0x000fe40000000f00 */
[----:B------:R-:W-:Y:S01]  /*4420*/  @P3 LOP3.LUT R8, R25, 0xffff, RZ, 0xc0, !PT ;  /* 0x0000ffff19083812 */ /* 0x000fe200078ec0ff */
[----:B--2---:R-:W-:Y:S06]  /*4430*/  @!P0 BRA `(.L_x_81) ;  /* 0x0000000000a48947 */ /* 0x004fec0003800000 */
[----:B-1----:R-:W-:Y:S01]  /*4440*/  IMAD.HI.U32 R35, R20, R7, RZ ;  /* 0x0000000714237227 */ /* 0x002fe200078e00ff */
[----:B------:R-:W-:Y:S02]  /*4450*/  ISETP.NE.AND P0, PT, R6, 0x1, PT ;  /* 0x000000010600780c */ /* 0x000fe40003f05270 */
[----:B------:R-:W-:Y:S01]  /*4460*/  ISETP.NE.AND P2, PT, R22, 0x1, PT ;  /* 0x000000011600780c */ /* 0x000fe20003f45270 */
[----:B----4-:R-:W-:Y:S01]  /*4470*/  IMAD.HI.U32 R34, R19, R16, RZ ;  /* 0x0000001013227227 */ /* 0x010fe200078e00ff */
[----:B------:R-:W-:Y:S02]  /*4480*/  SHF.R.U32.HI R35, RZ, R18, R35 ;  /* 0x00000012ff237219 */ /* 0x000fe40000011623 */
[----:B------:R-:W-:Y:S01]  /*4490*/  ISETP.NE.AND P5, PT, R2, 0x1, PT ;  /* 0x000000010200780c */ /* 0x000fe20003fa5270 */
[----:B------:R-:W-:Y:S01]  /*44a0*/  IMAD.HI.U32 R36, R13, R16, RZ ;  /* 0x000000100d247227 */ /* 0x000fe200078e00ff */
[----:B------:R-:W-:Y:S02]  /*44b0*/  SHF.R.U32.HI R34, RZ, R17, R34 ;  /* 0x00000011ff227219 */ /* 0x000fe40000011622 */
[----:B------:R-:W-:Y:S01]  /*44c0*/  SEL R3, R20, R35, !P0 ;  /* 0x0000002314037207 */ /* 0x000fe20004000000 */
[C---:B------:R-:W-:Y:S01]  /*44d0*/  IMAD.HI.U32 R35, R8.reuse, R7, RZ ;  /* 0x0000000708237227 */ /* 0x040fe200078e00ff */
[----:B------:R-:W-:Y:S02]  /*44e0*/  SEL R11, R19, R34, !P5 ;  /* 0x00000022130b7207 */ /* 0x000fe40006800000 */
[----:B------:R-:W-:Y:S01]  /*44f0*/  SHF.R.U32.HI R36, RZ, R17, R36 ;  /* 0x00000011ff247219 */ /* 0x000fe20000011624 */
[----:B------:R-:W-:Y:S01]  /*4500*/  IMAD.HI.U32 R38, R3, R4, RZ ;  /* 0x0000000403267227 */ /* 0x000fe200078e00ff */
[----:B------:R-:W-:Y:S03]  /*4510*/  SHF.R.U32.HI R35, RZ, R18, R35 ;  /* 0x00000012ff237219 */ /* 0x000fe60000011623 */
[----:B------:R-:W-:Y:S01]  /*4520*/  IMAD.HI.U32 R34, R11, R4, RZ ;  /* 0x000000040b227227 */ /* 0x000fe200078e00ff */
[----:B------:R-:W-:Y:S02]  /*4530*/  @P2 SHF.R.U32.HI R3, RZ, R5, R38 ;  /* 0x00000005ff032219 */ /* 0x000fe40000011626 */
[----:B------:R-:W-:Y:S02]  /*4540*/  SEL R9, R8, R35, !P0 ;  /* 0x0000002308097207 */ /* 0x000fe40004000000 */
[----:B------:R-:W-:Y:S01]  /*4550*/  @P2 SHF.R.U32.HI R11, RZ, R5, R34 ;  /* 0x00000005ff0b2219 */ /* 0x000fe20000011622 */
[C---:B------:R-:W-:Y:S01]  /*4560*/  IMAD R10, R22.reuse, R3, RZ ;  /* 0x00000003160a7224 */ /* 0x040fe200078e02ff */
[----:B------:R-:W-:Y:S01]  /*4570*/  SEL R3, R13, R36, !P5 ;  /* 0x000000240d037207 */ /* 0x000fe20006800000 */
[C---:B------:R-:W-:Y:S03]  /*4580*/  IMAD.HI.U32 R14, R9.reuse, R4, RZ ;  /* 0x00000004090e7227 */ /* 0x040fe600078e00ff */
[----:B------:R-:W-:Y:S01]  /*4590*/  ISETP.GE.AND P0, PT, R9, R10, PT ;  /* 0x0000000a0900720c */ /* 0x000fe20003f06270 */
[C---:B------:R-:W-:Y:S01]  /*45a0*/  IMAD R12, R22.reuse, R11, RZ ;  /* 0x0000000b160c7224 */ /* 0x040fe200078e02ff */
[-C--:B------:R-:W-:Y:S04]  /*45b0*/  SHF.R.U32.HI R14, RZ, R5.reuse, R14 ;  /* 0x00000005ff0e7219 */ /* 0x080fe8000001160e */
[----:B------:R-:W-:Y:S02]  /*45c0*/  ISETP.GE.OR P0, PT, R3, R12, P0 ;  /* 0x0000000c0300720c */ /* 0x000fe40000706670 */
[----:B------:R-:W-:Y:S05]  /*45d0*/  SEL R15, R9, R14, !P2 ;  /* 0x0000000e090f7207 */ /* 0x000fea0005000000 */
[----:B------:R-:W-:Y:S04]  /*45e0*/  IMAD.MOV R14, RZ, RZ, -R15 ;  /* 0x000000ffff0e7224 */ /* 0x000fe800078e0a0f */
[----:B------:R-:W-:Y:S02]  /*45f0*/  IMAD R14, R22, R14, R9 ;  /* 0x0000000e160e7224 */ /* 0x000fe400078e0209 */
[C---:B------:R-:W-:Y:S05]  /*4600*/  @!P0 IMAD.HI.U32 R10, R3.reuse, R4, RZ ;  /* 0x00000004030a8227 */ /* 0x040fea00078e00ff */
[----:B------:R-:W-:Y:S04]  /*4610*/  @!P0 SHF.R.U32.HI R10, RZ, R5, R10 ;  /* 0x00000005ff0a8219 */ /* 0x000fe8000001160a */
[----:B------:R-:W-:Y:S01]  /*4620*/  @!P0 SEL R0, R3, R10, !P2 ;  /* 0x0000000a03008207 */ /* 0x000fe20005000000 */
[----:B------:R-:W-:Y:S03]  /*4630*/  IMAD.MOV R10, RZ, RZ, -R3 ;  /* 0x000000ffff0a7224 */ /* 0x000fe600078e0a03 */
[----:B------:R-:W-:Y:S01]  /*4640*/  @!P0 IADD3 R15, PT, PT, R15, -R0, RZ ;  /* 0x800000000f0f8210 */ /* 0x000fe20007ffe0ff */
[----:B------:R-:W-:Y:S01]  /*4650*/  @!P0 IMAD R0, R11, R14, R0 ;  /* 0x0000000e0b008224 */ /* 0x000fe200078e0200 */
[----:B------:R-:W-:Y:S01]  /*4660*/  IADD3 R11, PT, PT, -R9, RZ, RZ ;  /* 0x000000ff090b7210 */ /* 0x000fe20007ffe1ff */
[----:B------:R-:W-:Y:S02]  /*4670*/  IMAD R13, R2, R10, R13 ;  /* 0x0000000a020d7224 */ /* 0x000fe400078e020d */
[----:B------:R-:W-:Y:S02]  /*4680*/  @!P0 IMAD R9, R15, R22, R3 ;  /* 0x000000160f098224 */ /* 0x000fe400078e0203 */
[----:B------:R-:W-:Y:S02]  /*4690*/  @!P0 IMAD.MOV.U32 R3, RZ, RZ, R0 ;  /* 0x000000ffff038224 */ /* 0x000fe400078e0000 */
[----:B------:R-:W-:Y:S02]  /*46a0*/  IMAD R8, R6, R11, R8 ;  /* 0x0000000b06087224 */ /* 0x000fe400078e0208 */
[----:B------:R-:W-:Y:S02]  /*46b0*/  IMAD R13, R3, R2, R13 ;  /* 0x00000002030d7224 */ /* 0x000fe400078e020d */
[----:B------:R-:W-:Y:S02]  /*46c0*/  IMAD R8, R9, R6, R8 ;  /* 0x0000000609087224 */ /* 0x000fe400078e0208 */
.L_x_81:
[----:B------:R-:W-:Y:S05]  /*46d0*/  BRA.U UP1, `(.L_x_82) ;  /* 0x0000000101107547 */ /* 0x000fea000b800000 */
[----:B------:R-:W-:Y:S04]  /*46e0*/  MOV R0, UR6 ;  /* 0x0000000600007c02 */ /* 0x000fe80008000f00 */
[----:B------:R-:W-:Y:S04]  /*46f0*/  SHF.L.U32 R3, R0, 0x1f, RZ ;  /* 0x0000001f00037819 */ /* 0x000fe800000006ff */
[----:B------:R-:W2:Y:S02]  /*4700*/  SYNCS.PHASECHK.TRANS64.TRYWAIT P0, [UR7+0x108], R3 ;  /* 0x00010803ff0075a7 */ /* 0x000ea40008001107 */
[----:B--2---:R-:W-:Y:S05]  /*4710*/  @!P0 BRA `(.L_x_83) ;  /* 0x0000002c00248947 */ /* 0x004fea0003800000 */
.L_x_82:
[----:B------:R-:W-:Y:S05]  /*4720*/  BRA.U !UP5, `(.L_x_84) ;  /* 0x000000010d347547 */ /* 0x000fea000b800000 */
[----:B------:R-:W-:Y:S01]  /*4730*/  UPLOP3.LUT UP0, UPT, UPT, UPT, UP4, 0x80, 0x8 ;  /* 0x000000000008789c */ /* 0x000fe20003f0f040 */
[----:B------:R-:W-:Y:S05]  /*4740*/  HFMA2 R68, -RZ, RZ, 0, 5.9604644775390625e-08 ;  /* 0x00000001ff447431 */ /* 0x000fea00000001ff */
[----:B------:R-:W-:Y:S05]  /*4750*/  PLOP3.LUT P0, PT, PT, PT, UP0, 0x80, 0x8 ;  /* 0x000000000008781c */ /* 0x000fea0003f0f008 */
[----:B------:R-:W3:Y:S01]  /*4760*/  @UP0 LDCU.64 UR10, c[0x0][0x888] ;  /* 0x00011100ff0a07ac */ /* 0x000ee20008000a00 */
[----:B------:R-:W-:Y:S04]  /*4770*/  @UP0 UIMAD UR8, UR36, UR4, URZ ;  /* 0x00000004240802a4 */ /* 0x000fe8000f8e02ff */
[----:B---3--:R-:W-:Y:S06]  /*4780*/  @UP0 UIMAD.WIDE UR10, UR8, 0x4, UR10 ;  /* 0x00000004080a08a5 */ /* 0x008fec000f8e020a */
[----:B------:R-:W-:Y:S02]  /*4790*/  IMAD.U32 R10, RZ, RZ, UR10 ;  /* 0x0000000aff0a7e24 */ /* 0x000fe4000f8e00ff */
[----:B------:R-:W-:Y:S05]  /*47a0*/  IMAD.U32 R11, RZ, RZ, UR11 ;  /* 0x0000000bff0b7e24 */ /* 0x000fea000f8e00ff */
[----:B--2---:R-:W2:Y:S02]  /*47b0*/  @P0 LDG.E R0, desc[UR44][R10.64] ;  /* 0x0000002c0a000981 */ /* 0x004ea4000c1e1900 */
[----:B--2---:R-:W-:Y:S01]  /*47c0*/  @P0 R2UR UR39, R0 ;  /* 0x00000000002702ca */ /* 0x004fe200000e0000 */
[----:B------:R-:W-:Y:S05]  /*47d0*/  IMAD.MOV.U32 R0, RZ, RZ, 0x1 ;  /* 0x00000001ff007424 */ /* 0x000fea00078e00ff */
[----:B------:R-:W-:Y:S08]  /*47e0*/  @!P0 PRMT R68, R0, 0x7610, R68 ;  /* 0x0000761000448816 */ /* 0x000ff00000000044 */
[----:B------:R-:W3:Y:S02]  /*47f0*/  @!UP0 LDCU UR39, c[0x0][0x880] ;  /* 0x00011000ff2787ac */ /* 0x000ee40008000800 */
.L_x_84:
[----:B---3--:R-:W-:Y:S01]  /*4800*/  @!P4 FSETP.EQ.AND P5, PT, RZ, UR39, PT ;  /* 0x00000027ff00cc0b */ /* 0x008fe2000bfa2000 */
[----:B------:R-:W-:Y:S01]  /*4810*/  @!UPT UIADD3 URZ, UPT, UPT, URZ, URZ, URZ ;  /* 0x000000fffffff290 */ /* 0x000fe2000fffe0ff */
[----:B------:R-:W-:Y:S11]  /*4820*/  @!P4 BRA `(.L_x_85) ;  /* 0x000000000014c947 */ /* 0x000ff60003800000 */
[----:B------:R-:W-:Y:S02]  /*4830*/  LOP3.LUT P0, RZ, R68, 0xff, RZ, 0xc0, !PT ;  /* 0x000000ff44ff7812 */ /* 0x000fe4000780c0ff */
[----:B------:R-:W-:Y:S04]  /*4840*/  PLOP3.LUT P5, PT, PT, PT, UP0, 0x80, 0x8 ;  /* 0x000000000008781c */ /* 0x000fe80003faf008 */
[----:B------:R-:W-:Y:S07]  /*4850*/  PLOP3.LUT P5, PT, P5, PT, PT, 0x8, 0x80 ;  /* 0x000000000080781c */ /* 0x000fee0002fae170 */
[----:B------:R-:W-:Y:S11]  /*4860*/  @P0 FSETP.EQ.AND P5, PT, RZ, UR39, PT ;  /* 0x00000027ff000c0b */ /* 0x000ff6000bfa2000 */
[----:B------:R-:W-:Y:S02]  /*4870*/  @!UPT UIADD3 URZ, UPT, UPT, URZ, URZ, URZ ;  /* 0x000000fffffff290 */ /* 0x000fe4000fffe0ff */
.L_x_85:
[----:B------:R-:W3:Y:S01]  /*4880*/  SYNCS.PHASECHK.TRANS64.TRYWAIT P4, [UR7+0xf8], R23 ;  /* 0x0000f817ff0075a7 */ /* 0x000ee20008081107 */
[----:B------:R-:W-:Y:S01]  /*4890*/  @P3 SHF.R.U32.HI R28, RZ, 0x10, R25 ;  /* 0x00000010ff1c3819 */ /* 0x000fe20000011619 */
[----:B------:R-:W-:Y:S01]  /*48a0*/  VIADD R30, R30, 0x1 ;  /* 0x000000011e1e7836 */ /* 0x000fe20000000000 */
[----:B------:R-:W1:Y:S08]  /*48b0*/  LDC.64 R14, c[0x0][0xb10] ;  /* 0x0002c400ff0e7b82 */ /* 0x000e700000000a00 */
[----:B------:R-:W4:Y:S08]  /*48c0*/  LDC.64 R10, c[0x0][0xb18] ;  /* 0x0002c600ff0a7b82 */ /* 0x000f300000000a00 */
[----:B--2---:R-:W2:Y:S08]  /*48d0*/  @!P1 LDC R0, c[0x0][0xb20] ;  /* 0x0002c800ff009b82 */ /* 0x004eb00000000800 */
[----:B------:R-:W2:Y:S01]  /*48e0*/  @!P1 LDC R3, c[0x0][0xb0c] ;  /* 0x0002c300ff039b82 */ /* 0x000ea20000000800 */
[----:B-1----:R-:W-:Y:S05]  /*48f0*/  @!P1 IMAD.HI.U32 R14, R13, R14, RZ ;  /* 0x0000000e0d0e9227 */ /* 0x002fea00078e00ff */
[----:B------:R-:W-:Y:S01]  /*4900*/  @!P1 SHF.R.U32.HI R14, RZ, R15, R14 ;  /* 0x0000000fff0e9219 */ /* 0x000fe2000001160e */
[----:B----4-:R-:W-:Y:S01]  /*4910*/  @!P1 IMAD.HI.U32 R11, R8, R11, RZ ;  /* 0x0000000b080b9227 */ /* 0x010fe200078e00ff */
[----:B------:R-:W-:Y:S04]  /*4920*/  @!P1 ISETP.NE.AND P0, PT, R10, 0x1, PT ;  /* 0x000000010a00980c */ /* 0x000fe80003f05270 */
[----:B--2---:R-:W-:Y:S02]  /*4930*/  @!P1 SHF.R.U32.HI R9, RZ, R0, R11 ;  /* 0x00000000ff099219 */ /* 0x004fe4000001160b */
[----:B------:R-:W-:Y:S02]  /*4940*/  @!P1 ISETP.NE.AND P2, PT, R3, 0x1, PT ;  /* 0x000000010300980c */ /* 0x000fe40003f45270 */
[----:B------:R-:W-:Y:S02]  /*4950*/  @!P1 SEL R9, R8, R9, !P0 ;  /* 0x0000000908099207 */ /* 0x000fe40004000000 */
[----:B------:R-:W-:Y:S02]  /*4960*/  ELECT P0, URZ, PT ;  /* 0x0000000000ff782f */ /* 0x000fe40003800000 */
[----:B------:R-:W-:Y:S05]  /*4970*/  @!P1 SEL R14, R13, R14, !P2 ;  /* 0x0000000e0d0e9207 */ /* 0x000fea0005000000 */
[----:B------:R-:W-:Y:S02]  /*4980*/  @!P1 IMAD.IADD R0, R9, 0x1, -R14 ;  /* 0x0000000109009824 */ /* 0x000fe400078e0a0e */
[----:B------:R-:W-:Y:S02]  /*4990*/  @!P1 IMAD.IADD R9, R14, 0x1, -R9 ;  /* 0x000000010e099824 */ /* 0x000fe400078e0a09 */
[----:B------:R-:W-:Y:S02]  /*49a0*/  @!P1 IMAD R13, R0, R3, R13 ;  /* 0x00000003000d9224 */ /* 0x000fe400078e020d */
[----:B------:R-:W-:Y:S01]  /*49b0*/  @!P1 IMAD R8, R9, R10, R8 ;  /* 0x0000000a09089224 */ /* 0x000fe200078e0208 */
[----:B---3--:R-:W-:Y:S06]  /*49c0*/  @!P4 BRA `(.L_x_86) ;  /* 0x000000280090c947 */ /* 0x008fec0003800000 */
.L_x_156:
[----:B------:R-:W-:Y:S01]  /*49d0*/  PLOP3.LUT P5, PT, P5, P0, PT, 0xf2, 0x2f ;  /* 0x00000000002f781c */ /* 0x000fe20002fa1e72 */
[----:B------:R-:W-:Y:S01]  /*49e0*/  UMOV UR14, 0x0 ;  /* 0x00000000000e7882 */ /* 0x000fe20000000000 */
[----:B------:R-:W-:Y:S01]  /*49f0*/  UMOV UR15, 0x10000000 ;  /* 0x10000000000f7882 */ /* 0x000fe20000000000 */
[----:B------:R-:W-:Y:S01]  /*4a00*/  LOP3.LUT R31, R31, 0x1, RZ, 0x3c, !PT ;  /* 0x000000011f1f7812 */ /* 0x000fe200078e3cff */
[----:B------:R-:W-:Y:S01]  /*4a10*/  UMOV UR28, UR36 ;  /* 0x00000024001c7c82 */ /* 0x000fe20008000000 */
[----:B------:R-:W-:Y:S01]  /*4a20*/  UMOV UR20, UR36 ;  /* 0x0000002400147c82 */ /* 0x000fe20008000000 */
[----:B------:R-:W-:Y:S01]  /*4a30*/  UMOV UR12, UR36 ;  /* 0x00000024000c7c82 */ /* 0x000fe20008000000 */
[----:B------:R-:W-:Y:S06]  /*4a40*/  @P3 R2UR UR36, R28 ;  /* 0x000000001c2432ca */ /* 0x000fec00000e0000 */
[----:B------:R-:W-:Y:S01]  /*4a50*/  @!P5 IADD3 R3, P0, PT, R32, 0x580, RZ ;  /* 0x000005802003d810 */ /* 0x000fe20007f1e0ff */
[----:B------:R-:W-:Y:S01]  /*4a60*/  @!P5 IMAD R65, R65, 0x30, RZ ;  /* 0x000000304141d824 */ /* 0x000fe200078e02ff */
[----:B------:R-:W-:Y:S01]  /*4a70*/  VOTEU.ALL UP1, P5 ;  /* 0x0000000000ff7886 */ /* 0x000fe20002820000 */
[----:B------:R-:W-:Y:S01]  /*4a80*/  @!P5 IMAD.SHL.U32 R67, R67, 0x40, RZ ;  /* 0x000000404343d824 */ /* 0x000fe200078e00ff */
[----:B------:R-:W-:Y:S01]  /*4a90*/  @!P5 R2UR UR9, R3 ;  /* 0x000000000309d2ca */ /* 0x000fe200000e0000 */
[----:B-1----:R-:W-:Y:S01]  /*4aa0*/  @!P5 IMAD.X R0, RZ, RZ, R33, P0 ;  /* 0x000000ffff00d224 */ /* 0x002fe200000e0621 */
[----:B------:R-:W-:Y:S01]  /*4ab0*/  @!P5 R2UR UR26, R65 ;  /* 0x00000000411ad2ca */ /* 0x000fe200000e0000 */
[----:B------:R-:W-:Y:S01]  /*4ac0*/  @!UP1 UIADD3 UR25, UPT, UPT, UR7, 0xf0, URZ ;  /* 0x000000f007199890 */ /* 0x000fe2000fffe0ff */
[----:B------:R-:W-:Y:S01]  /*4ad0*/  @!P5 R2UR UR27, R67 ;  /* 0x00000000431bd2ca */ /* 0x000fe200000e0000 */
[----:B------:R-:W-:Y:S01]  /*4ae0*/  @!UP1 UIADD3 UR24, UPT, UPT, UR7, 0x200, URZ ;  /* 0x0000020007189890 */ /* 0x000fe2000fffe0ff */
[----:B------:R-:W-:Y:S01]  /*4af0*/  @!P5 R2UR UR8, R0 ;  /* 0x000000000008d2ca */ /* 0x000fe200000e0000 */
[----:B------:R-:W-:Y:S01]  /*4b00*/  VOTEU.ALL UP3, P5 ;  /* 0x0000000000ff7886 */ /* 0x000fe20002860000 */
[----:B------:R-:W-:Y:S01]  /*4b10*/  @!UP1 UIADD3 UR16, UPT, UPT, UR7, 0x600, URZ ;  /* 0x0000060007109890 */ /* 0x000fe2000fffe0ff */
[----:B------:R-:W-:Y:S01]  /*4b20*/  ISETP.NE.AND P0, PT, R30, 0x2, PT ;  /* 0x000000021e00780c */ /* 0x000fe20003f05270 */
[----:B------:R-:W-:Y:S01]  /*4b30*/  VOTEU.ALL UP2, P5 ;  /* 0x0000000000ff7886 */ /* 0x000fe20002840000 */
[----:B------:R-:W-:Y:S01]  /*4b40*/  UMOV UR17, UR25 ;  /* 0x0000001900117c82 */ /* 0x000fe20008000000 */
[----:B------:R-:W-:Y:S01]  /*4b50*/  IMAD.IADD R65, R8, 0x1, R64 ;  /* 0x0000000108417824 */ /* 0x000fe200078e0240 */
[----:B------:R-:W-:Y:S01]  /*4b60*/  SEL R0, RZ, 0x1, P0 ;  /* 0x00000001ff007807 */ /* 0x000fe20000000000 */
[----:B------:R-:W-:Y:S01]  /*4b70*/  IMAD.U32 R10, RZ, RZ, UR9 ;  /* 0x00000009ff0a7e24 */ /* 0x000fe2000f8e00ff */
[----:B------:R-:W-:Y:S01]  /*4b80*/  @!UP1 UIADD3 UR18, UPT, UPT, UR26, 0x10, URZ ;  /* 0x000000101a129890 */ /* 0x000fe2000fffe0ff */
[----:B------:R-:W-:Y:S01]  /*4b90*/  SEL R30, R30, RZ, P0 ;  /* 0x000000ff1e1e7207 */ /* 0x000fe20000000000 */
[----:B------:R-:W-:Y:S01]  /*4ba0*/  UMOV UR19, UR27 ;  /* 0x0000001b00137c82 */ /* 0x000fe20008000000 */
[----:B------:R-:W-:Y:S01]  /*4bb0*/  @!UP1 UIADD3 UR10, UPT, UPT, UR26, 0x20, URZ ;  /* 0x000000201a0a9890 */ /* 0x000fe2000fffe0ff */
[----:B------:R-:W-:Y:S01]  /*4bc0*/  IMAD.U32 R11, RZ, RZ, UR8 ;  /* 0x00000008ff0b7e24 */ /* 0x000fe2000f8e00ff */
[----:B------:R-:W-:Y:S01]  /*4bd0*/  @!P5 R2UR UR22, R10 ;  /* 0x000000000a16d2ca */ /* 0x000fe200000e0000 */
[----:B------:R-:W-:Y:S01]  /*4be0*/  @!UP1 UIADD3 UR8, UPT, UPT, UR7, 0xa00, URZ ;  /* 0x00000a0007089890 */ /* 0x000fe2000fffe0ff */
[----:B------:R-:W-:Y:S01]  /*4bf0*/  LOP3.LUT R29, R29, R0, RZ, 0x3c, !PT ;  /* 0x000000001d1d7212 */ /* 0x000fe200078e3cff */
[----:B------:R-:W-:Y:S01]  /*4c00*/  VOTEU.ALL UP1, P5 ;  /* 0x0000000000ff7886 */ /* 0x000fe20002820000 */
[----:B------:R-:W-:Y:S01]  /*4c10*/  @!P5 R2UR UR23, R11 ;  /* 0x000000000b17d2ca */ /* 0x000fe200000e0000 */
[----:B------:R-:W-:Y:S01]  /*4c20*/  UMOV UR9, UR25 ;  /* 0x0000001900097c82 */ /* 0x000fe20008000000 */
[----:B------:R-:W-:Y:S01]  /*4c30*/  UMOV UR11, UR27 ;  /* 0x0000001b000b7c82 */ /* 0x000fe20008000000 */
[----:B------:R-:W-:Y:S10]  /*4c40*/  IMAD.IADD R67, R13, 0x1, R66 ;  /* 0x000000010d437824 */ /* 0x000ff400078e0242 */
[----:B------:R2:W-:Y:S01]  /*4c50*/  @!UP3 UTMALDG.3D [UR24], [UR22], desc[UR14] ;  /* 0x00000e181600b5b4 */ /* 0x0005e20008011000 */
[----:B------:R2:W-:Y:S01]  /*4c60*/  @!UP2 UTMALDG.3D [UR16], [UR22], desc[UR14] ;  /* 0x00000e101600a5b4 */ /* 0x0005e20008011000 */
[----:B------:R2:W-:Y:S01]  /*4c70*/  @!UP1 UTMALDG.3D [UR8], [UR22], desc[UR14] ;  /* 0x00000e08160095b4 */ /* 0x0005e20008011000 */
[----:B------:R2:W-:Y:S01]  /*4c80*/  @!P5 SYNCS.ARRIVE.TRANS64.RED.A0TR RZ, [UR7+0xf0], R21 ;  /* 0x0000f015ffffd9a7 */ /* 0x0005e20008300407 */
[----:B------:R-:W-:Y:S01]  /*4c90*/  UPLOP3.LUT UP1, UPT, UPT, UPT, UPT, 0x80, 0x8 ;  /* 0x000000000008789c */ /* 0x000fe20003f2f070 */
[----:B------:R-:W-:Y:S01]  /*4ca0*/  SYNCS.ARRIVE.TRANS64.RED.A1T0 RZ, [UR37], RZ ;  /* 0x000000ffffff79a7 */ /* 0x000fe20008100425 */
[----:B------:R-:W-:Y:S09]  /*4cb0*/  @P3 BRA `(.L_x_87) ;  /* 0xfffffff400803947 */ /* 0x000ff2000383ffff */
[----:B------:R-:W-:Y:S07]  /*4cc0*/  MOV R0, UR7 ;  /* 0x0000000700007c02 */ /* 0x000fee0008000f00 */
.L_x_88:
[----:B-1----:R-:W-:-:S04]  /*4cd0*/  SHF.L.U32 R3, R31, 0x1f, RZ ;  /* 0x0000001f1f037819 */ /* 0x002fc800000006ff */
[----:B------:R1:W3:Y:S03]  /*4ce0*/  SYNCS.PHASECHK.TRANS64.TRYWAIT P0, [R0+URZ+0xf8], R3 ;  /* 0x0000f803000075a7 */ /* 0x0002e600080011ff */
[----:B---3--:R-:W-:Y:S05]  /*4cf0*/  @!P0 NANOSLEEP.SYNCS 0x989680 ;  /* 0x009896800000895d */ /* 0x008fea0003900000 */
[----:B------:R-:W3:Y:S02]  /*4d00*/  @!P0 SYNCS.PHASECHK.TRANS64 P0, [R0+URZ+0xf8], R3 ;  /* 0x0000f803000085a7 */ /* 0x000ee400080010ff */
[----:B--23--:R-:W-:Y:S05]  /*4d10*/  @P0 EXIT ;  /* 0x000000000000094d */ /* 0x00cfea0003800000 */
[----:B------:R-:W-:Y:S05]  /*4d20*/  BRA `(.L_x_88) ;  /* 0xfffffffc00e87947 */ /* 0x000fea000383ffff */
.L_x_79:
[----:B------:R-:W-:-:S06]  /*4d30*/  UISETP.GE.AND UP1, UPT, UR8, 0x4, UPT ;  /* 0x000000040800788c */ /* 0x000fcc000bf26270 */
[----:B------:R-:W-:-:S13]  /*4d40*/  PLOP3.LUT P0, PT, PT, PT, UP1, 0x80, 0x8 ;  /* 0x000000000008781c */ /* 0x000fda0003f0f018 */
[----:B------:R-:W-:Y:S05]  /*4d50*/  @!P0 EXIT ;  /* 0x000000000000894d */ /* 0x000fea0003800000 */
[----:B------:R-:W-:Y:S01]  /*4d60*/  BAR.SYNC.DEFER_BLOCKING 0x6, 0xa0 ;  /* 0x0182800000007b1d */ /* 0x000fe20000010000 */
[--C-:B------:R-:W-:Y:S01]  /*4d70*/  SHF.R.U32.HI R7, RZ, 0x4, R78.reuse ;  /* 0x00000004ff077819 */ /* 0x100fe2000001164e */
[C---:B------:R-:W-:Y:S01]  /*4d80*/  IMAD.SHL.U32 R5, R78.reuse, 0x10, RZ ;  /* 0x000000104e057824 */ /* 0x040fe200078e00ff */
[----:B------:R-:W-:Y:S01]  /*4d90*/  CS2R R76, SRZ ;  /* 0x00000000004c7805 */ /* 0x000fe2000001ff00 */
[----:B------:R-:W-:Y:S01]  /*4da0*/  IMAD.U32 R2, R78, 0x10000, RZ ;  /* 0x000100004e027824 */ /* 0x000fe200078e00ff */
[----:B------:R-:W-:Y:S01]  /*4db0*/  LOP3.LUT R7, R7, 0x1, RZ, 0xc0, !PT ;  /* 0x0000000107077812 */ /* 0x000fe200078ec0ff */
[----:B------:R-:W-:Y:S02]  /*4dc0*/  UMOV UR46, 0x400 ;  /* 0x00000400002e7882 */ /* 0x000fe40000000000 */
[----:B------:R-:W1:Y:S01]  /*4dd0*/  LDC R71, c[0x0][0x370] ;  /* 0x0000dc00ff477b82 */ /* 0x000e620000000800 */
[----:B------:R-:W-:Y:S01]  /*4de0*/  ULEA UR46, UR37, UR46, 0x18 ;  /* 0x0000002e252e7291 */ /* 0x000fe2000f8ec0ff */
[----:B------:R-:W-:Y:S01]  /*4df0*/  LOP3.LUT R5, R5, 0xf0, RZ, 0xc0, !PT ;  /* 0x000000f005057812 */ /* 0x000fe200078ec0ff */
[----:B------:R-:W-:Y:S01]  /*4e00*/  IMAD.MOV.U32 R80, RZ, RZ, RZ ;  /* 0x000000ffff507224 */ /* 0x000fe200078e00ff */
[----:B------:R-:W-:Y:S01]  /*4e10*/  LOP3.LUT R72, R7, 0x60, R78, 0xf8, !PT ;  /* 0x0000006007487812 */ /* 0x000fe200078ef84e */
[----:B------:R-:W-:Y:S01]  /*4e20*/  IMAD.MOV.U32 R75, RZ, RZ, RZ ;  /* 0x000000ffff4b7224 */ /* 0x000fe200078e00ff */
[----:B------:R-:W-:Y:S01]  /*4e30*/  LOP3.LUT R2, R2, 0x600000, RZ, 0xc0, !PT ;  /* 0x0060000002027812 */ /* 0x000fe200078ec0ff */
[----:B------:R-:W2:Y:S01]  /*4e40*/  LDCU.64 UR48, c[0x0][0x348] ;  /* 0x00006900ff3077ac */ /* 0x000ea20008000a00 */
[----:B------:R-:W4:Y:S01]  /*4e50*/  LDC R40, c[0x0][0xb0c] ;  /* 0x0002c300ff287b82 */ /* 0x000f220000000800 */
[----:B------:R-:W-:Y:S01]  /*4e60*/  IMAD R72, R72, 0x8, R5 ;  /* 0x0000000848487824 */ /* 0x000fe200078e0205 */
[----:B------:R-:W-:Y:S01]  /*4e70*/  LOP3.LUT R78, R78, 0x60, RZ, 0xc0, !PT ;  /* 0x000000604e4e7812 */ /* 0x000fe200078ec0ff */
[----:B------:R-:W1:Y:S01]  /*4e80*/  LDCU.64 UR40, c[0x0][0x888] ;  /* 0x00011100ff2877ac */ /* 0x000e620008000a00 */
[----:B------:R-:W1:Y:S04]  /*4e90*/  LDCU.64 UR42, c[0x0][0x890] ;  /* 0x00011200ff2a77ac */ /* 0x000e680008000a00 */
[----:B------:R-:W1:Y:S01]  /*4ea0*/  LDC R69, c[0x0][0xb20] ;  /* 0x0002c800ff457b82 */ /* 0x000e620000000800 */
[----:B------:R-:W3:Y:S01]  /*4eb0*/  LDS R3, [UR46+0x1c0] ;  /* 0x0001c02eff037984 */ /* 0x000ee20008000800 */
[----:B------:R-:W-:-:S06]  /*4ec0*/  UMOV UR38, URZ ;  /* 0x000000ff00267c82 */ /* 0x000fcc0008000000 */
[----:B------:R-:W1:Y:S08]  /*4ed0*/  LDC R23, c[0x0][0xb30] ;  /* 0x0002cc00ff177b82 */ /* 0x000e700000000800 */
[----:B------:R-:W1:Y:S08]  /*4ee0*/  LDC.64 R62, c[0x0][0xb10] ;  /* 0x0002c400ff3e7b82 */ /* 0x000e700000000a00 */
[----:B------:R-:W1:Y:S08]  /*4ef0*/  LDC.64 R18, c[0x0][0xb18] ;  /* 0x0002c600ff127b82 */ /* 0x000e700000000a00 */
[----:B------:R-:W1:Y:S08]  /*4f00*/  LDC.64 R16, c[0x0][0xb28] ;  /* 0x0002ca00ff107b82 */ /* 0x000e700000000a00 */
[----:B------:R-:W1:Y:S01]  /*4f10*/  LDC.64 R60, c[0x0][0x8b0] ;  /* 0x00022c00ff3c7b82 */ /* 0x000e620000000a00 */
[----:B---3--:R-:W-:-:S07]  /*4f20*/  IMAD.IADD R2, R3, 0x1, R2 ;  /* 0x0000000103027824 */ /* 0x008fce00078e0202 */
[----:B------:R-:W3:Y:S08]  /*4f30*/  LDC.64 R58, c[0x0][0x8a8] ;  /* 0x00022a00ff3a7b82 */ /* 0x000ef00000000a00 */
[----:B--2-4-:R-:W1:Y:S02]  /*4f40*/  LDC R70, c[0x0][0x374] ;  /* 0x0000dd00ff467b82 */ /* 0x014e640000000800 */
.L_x_103:
[----:B------:R-:W-:Y:S02]  /*4f50*/  LEA R0, R80, UR46, 0x3 ;  /* 0x0000002e50007c11 */ /* 0x000fe4000f8e18ff */
[----:B------:R-:W-:Y:S02]  /*4f60*/  SHF.L.U32 R3, R76, 0x1f, RZ ;  /* 0x0000001f4c037819 */ /* 0x000fe400000006ff */
[----:B------:R-:W-:Y:S02]  /*4f70*/  LEA R12, R80, UR46, 0x4 ;  /* 0x0000002e500c7c11 */ /* 0x000fe4000f8e20ff */
[----:B--2---:R-:W2:Y:S02]  /*4f80*/  SYNCS.PHASECHK.TRANS64.TRYWAIT P0, [R0+URZ+0x110], R3 ;  /* 0x00011003000075a7 */ /* 0x004ea400080011ff */
[----:B-12---:R-:W-:Y:S05]  /*4f90*/  @!P0 BRA `(.L_x_89) ;  /* 0x0000002400348947 */ /* 0x006fea0003800000 */
.L_x_157:
[----:B------:R-:W-:Y:S01]  /*4fa0*/  ISETP.GE.AND P0, PT, R22, 0x1, PT ;  /* 0x000000011600780c */ /* 0x000fe20003f06270 */
[----:B------:R-:W4:Y:S01]  /*4fb0*/  LDS.128 R12, [R12+0x1a0] ;  /* 0x0001a0000c0c7984 */ /* 0x000f220000000c00 */
[----:B-1----:R-:W-:Y:S01]  /*4fc0*/  ISETP.NE.U32.AND P3, PT, R60, RZ, PT ;  /* 0x000000ff3c00720c */ /* 0x002fe20003f65070 */
[----:B--2---:R-:W-:Y:S01]  /*4fd0*/  VIADD R0, R0, 0x120 ;  /* 0x0000012000007836 */ /* 0x004fe20000000000 */
[----:B------:R-:W-:Y:S04]  /*4fe0*/  UISETP.NE.AND UP0, UPT, UR47, URZ, UPT ;  /* 0x000000ff2f00728c */ /* 0x000fe8000bf05270 */
[----:B------:R-:W-:Y:S01]  /*4ff0*/  PRMT R0, RZ, 0x654, R0 ;  /* 0x00000654ff007816 */ /* 0x000fe20000000000 */
[----:B------:R-:W-:Y:S01]  /*5000*/  @!PT LDS RZ, [RZ] ;  /* 0x00000000fffff984 */ /* 0x000fe20000000800 */
[----:B------:R-:W-:Y:S01]  /*5010*/  @!PT LDS RZ, [RZ] ;  /* 0x00000000fffff984 */ /* 0x000fe20000000800 */
[----:B------:R-:W-:Y:S01]  /*5020*/  @!PT LDS RZ, [RZ] ;  /* 0x00000000fffff984 */ /* 0x000fe20000000800 */
[----:B------:R-:W-:Y:S01]  /*5030*/  @!PT LDS RZ, [RZ] ;  /* 0x00000000fffff984 */ /* 0x000fe20000000800 */
[----:B------:R1:W-:Y:S06]  /*5040*/  MEMBAR.ALL.CTA ;  /* 0x0000000000007992 */ /* 0x0003ec0000008000 */
[----:B-1----:R-:W1:Y:S01]  /*5050*/  FENCE.VIEW.ASYNC.S ;  /* 0x00000000000073c6 */ /* 0x002e620000000000 */
[----:B------:R-:W-:Y:S01]  /*5060*/  PLOP3.LUT P2, PT, PT, PT, UP0, 0x80, 0x8 ;  /* 0x000000000008781c */ /* 0x000fe20003f4f008 */
[----:B-1----:R1:W-:Y:S01]  /*5070*/  SYNCS.ARRIVE.TRANS64.RED.A1T0 RZ, [R0+URZ], RZ ;  /* 0x000000ff00ff79a7 */ /* 0x0023e200081004ff */
[----:B----4-:R-:W-:Y:S04]  /*5080*/  LOP3.LUT P6, RZ, R14, 0x1, RZ, 0xc0, !PT ;  /* 0x000000010eff7812 */ /* 0x010fe800078cc0ff */
[----:B------:R-:W-:Y:S09]  /*5090*/  P2R R79, PR, RZ, 0x40 ;  /* 0x00000040ff4f7803 */ /* 0x000ff20000000000 */
[----:B------:R-:W-:Y:S02]  /*50a0*/  @P6 MOV R43, R12 ;  /* 0x0000000c002b6202 */ /* 0x000fe40000000f00 */
[----:B------:R-:W-:Y:S01]  /*50b0*/  @P6 LOP3.LUT R41, R13, 0xffff, RZ, 0xc0, !PT ;  /* 0x0000ffff0d296812 */ /* 0x000fe200078ec0ff */
[----:B-1----:R-:W-:Y:S06]  /*50c0*/  @!P0 BRA `(.L_x_90) ;  /* 0x0000000000a48947 */ /* 0x002fec0003800000 */
[----:B------:R-:W-:Y:S01]  /*50d0*/  IMAD.HI.U32 R20, R70, R19, RZ ;  /* 0x0000001346147227 */ /* 0x000fe200078e00ff */
[----:B------:R-:W-:Y:S02]  /*50e0*/  ISETP.NE.AND P0, PT, R18, 0x1, PT ;  /* 0x000000011200780c */ /* 0x000fe40003f05270 */
[----:B------:R-:W-:Y:S01]  /*50f0*/  ISETP.NE.AND P1, PT, R22, 0x1, PT ;  /* 0x000000011600780c */ /* 0x000fe20003f25270 */
[-C--:B------:R-:W-:Y:S01]  /*5100*/  IMAD.HI.U32 R10, R71, R62.reuse, RZ ;  /* 0x0000003e470a7227 */ /* 0x080fe200078e00ff */
[----:B------:R-:W-:Y:S02]  /*5110*/  SHF.R.U32.HI R11, RZ, R69, R20 ;  /* 0x00000045ff0b7219 */ /* 0x000fe40000011614 */
[----:B------:R-:W-:Y:S01]  /*5120*/  ISETP.NE.AND P4, PT, R40, 0x1, PT ;  /* 0x000000012800780c */ /* 0x000fe20003f85270 */
[----:B------:R-:W-:Y:S01]  /*5130*/  IMAD.HI.U32 R26, R41, R19, RZ ;  /* 0x00000013291a7227 */ /* 0x000fe200078e00ff */
[----:B------:R-:W-:Y:S02]  /*5140*/  SHF.R.U32.HI R10, RZ, R63, R10 ;  /* 0x0000003fff0a7219 */ /* 0x000fe4000001160a */
[----:B------:R-:W-:Y:S01]  /*5150*/  SEL R3, R70, R11, !P0 ;  /* 0x0000000b46037207 */ /* 0x000fe20004000000 */
[----:B------:R-:W-:Y:S01]  /*5160*/  IMAD.HI.U32 R24, R43, R62, RZ ;  /* 0x0000003e2b187227 */ /* 0x000fe200078e00ff */
[----:B------:R-:W-:Y:S03]  /*5170*/  SEL R7, R71, R10, !P4 ;  /* 0x0000000a47077207 */ /* 0x000fe60006000000 */
[-C--:B------:R-:W-:Y:S01]  /*5180*/  IMAD.HI.U32 R10, R3, R16.reuse, RZ ;  /* 0x00000010030a7227 */ /* 0x080fe200078e00ff */
[----:B------:R-:W-:Y:S03]  /*5190*/  SHF.R.U32.HI R24, RZ, R63, R24 ;  /* 0x0000003fff187219 */ /* 0x000fe60000011618 */
[----:B------:R-:W-:Y:S01]  /*51a0*/  IMAD.HI.U32 R20, R7, R16, RZ ;  /* 0x0000001007147227 */ /* 0x000fe200078e00ff */
[----:B------:R-:W-:Y:S02]  /*51b0*/  @P1 SHF.R.U32.HI R3, RZ, R17, R10 ;  /* 0x00000011ff031219 */ /* 0x000fe4000001160a */
[----:B------:R-:W-:Y:S02]  /*51c0*/  SHF.R.U32.HI R10, RZ, R69, R26 ;  /* 0x00000045ff0a7219 */ /* 0x000fe4000001161a */
[----:B------:R-:W-:Y:S01]  /*51d0*/  @P1 SHF.R.U32.HI R7, RZ, R17, R20 ;  /* 0x00000011ff071219 */ /* 0x000fe20000011614 */
[C---:B------:R-:W-:Y:S01]  /*51e0*/  IMAD R4, R22.reuse, R3, RZ ;  /* 0x0000000316047224 */ /* 0x040fe200078e02ff */
[----:B------:R-:W-:Y:S02]  /*51f0*/  SEL R5, R41, R10, !P0 ;  /* 0x0000000a29057207 */ /* 0x000fe40004000000 */
[----:B------:R-:W-:Y:S01]  /*5200*/  SEL R3, R43, R24, !P4 ;  /* 0x000000182b037207 */ /* 0x000fe20006000000 */
[----:B------:R-:W-:Y:S01]  /*5210*/  IMAD R6, R22, R7, RZ ;  /* 0x0000000716067224 */ /* 0x000fe200078e02ff */
[C---:B------:R-:W-:Y:S01]  /*5220*/  ISETP.GE.AND P0, PT, R5.reuse, R4, PT ;  /* 0x000000040500720c */ /* 0x040fe20003f06270 */
[----:B------:R-:W-:Y:S03]  /*5230*/  IMAD.HI.U32 R8, R5, R16, RZ ;  /* 0x0000001005087227 */ /* 0x000fe600078e00ff */
[----:B------:R-:W-:Y:S01]  /*5240*/  ISETP.GE.OR P0, PT, R3, R6, P0 ;  /* 0x000000060300720c */ /* 0x000fe20000706670 */
[----:B------:R-:W-:Y:S01]  /*5250*/  IMAD.MOV R6, RZ, RZ, -R3 ;  /* 0x000000ffff067224 */ /* 0x000fe200078e0a03 */
[-C--:B------:R-:W-:Y:S03]  /*5260*/  SHF.R.U32.HI R8, RZ, R17.reuse, R8 ;  /* 0x00000011ff087219 */ /* 0x080fe60000011608 */
[----:B------:R-:W-:Y:S01]  /*5270*/  IMAD R43, R40, R6, R43 ;  /* 0x00000006282b7224 */ /* 0x000fe200078e022b */
[----:B------:R-:W-:Y:S05]  /*5280*/  SEL R9, R5, R8, !P1 ;  /* 0x0000000805097207 */ /* 0x000fea0004800000 */
[----:B------:R-:W-:Y:S02]  /*5290*/  IMAD.MOV R8, RZ, RZ, -R9 ;  /* 0x000000ffff087224 */ /* 0x000fe400078e0a09 */
[C---:B------:R-:W-:Y:S04]  /*52a0*/  @!P0 IMAD.HI.U32 R4, R3.reuse, R16, RZ ;  /* 0x0000001003048227 */ /* 0x040fe800078e00ff */
[----:B------:R-:W-:Y:S01]  /*52b0*/  IMAD R8, R22, R8, R5 ;  /* 0x0000000816087224 */ /* 0x000fe200078e0205 */
[----:B------:R-:W-:Y:S04]  /*52c0*/  @!P0 SHF.R.U32.HI R4, RZ, R17, R4 ;  /* 0x00000011ff048219 */ /* 0x000fe80000011604 */
[----:B------:R-:W-:Y:S02]  /*52d0*/  @!P0 SEL R0, R3, R4, !P1 ;  /* 0x0000000403008207 */ /* 0x000fe40004800000 */
[----:B------:R-:W-:Y:S02]  /*52e0*/  IADD3 R4, PT, PT, -R5, RZ, RZ ;  /* 0x000000ff05047210 */ /* 0x000fe40007ffe1ff */
[----:B------:R-:W-:Y:S01]  /*52f0*/  @!P0 IADD3 R9, PT, PT, R9, -R0, RZ ;  /* 0x8000000009098210 */ /* 0x000fe20007ffe0ff */
[----:B------:R-:W-:Y:S02]  /*5300*/  @!P0 IMAD R0, R7, R8, R0 ;  /* 0x0000000807008224 */ /* 0x000fe400078e0200 */
[----:B------:R-:W-:Y:S02]  /*5310*/  IMAD R41, R18, R4, R41 ;  /* 0x0000000412297224 */ /* 0x000fe400078e0229 */
[----:B------:R-:W-:Y:S02]  /*5320*/  @!P0 IMAD R5, R9, R22, R3 ;  /* 0x0000001609058224 */ /* 0x000fe400078e0203 */
[----:B------:R-:W-:Y:S04]  /*5330*/  @!P0 IMAD.MOV.U32 R3, RZ, RZ, R0 ;  /* 0x000000ffff038224 */ /* 0x000fe800078e0000 */
[----:B------:R-:W-:Y:S02]  /*5340*/  IMAD R43, R3, R40, R43 ;  /* 0x00000028032b7224 */ /* 0x000fe400078e022b */
[----:B------:R-:W-:Y:S02]  /*5350*/  IMAD R41, R5, R18, R41 ;  /* 0x0000001205297224 */ /* 0x000fe400078e0229 */
.L_x_90:
[----:B------:R-:W-:Y:S01]  /*5360*/  UISETP.NE.U32.AND UP3, UPT, UR42, URZ, UPT ;  /* 0x000000ff2a00728c */ /* 0x000fe2000bf65070 */
[----:B------:R-:W-:Y:S03]  /*5370*/  ISETP.NE.AND.EX P3, PT, R61, RZ, PT, P3 ;  /* 0x000000ff3d00720c */ /* 0x000fe60003f65330 */
[----:B------:R-:W-:Y:S09]  /*5380*/  UISETP.NE.AND.EX UP3, UPT, UR43, URZ, UPT, UP3 ;  /* 0x000000ff2b00728c */ /* 0x000ff2000bf65330 */
[----:B------:R-:W-:Y:S05]  /*5390*/  BRA.U !UP3, `(.L_x_91) ;  /* 0x000000010b387547 */ /* 0x000fea000b800000 */
[----:B------:R-:W-:Y:S01]  /*53a0*/  UISETP.NE.U32.AND UP0, UPT, UR40, URZ, UPT ;  /* 0x000000ff2800728c */ /* 0x000fe2000bf05070 */
[----:B------:R-:W-:Y:S03]  /*53b0*/  HFMA2 R68, -RZ, RZ, 0, 5.9604644775390625e-08 ;  /* 0x00000001ff447431 */ /* 0x000fe600000001ff */
[----:B------:R-:W-:Y:S06]  /*53c0*/  UISETP.NE.AND.EX UP0, UPT, UR41, URZ, UPT, UP0 ;  /* 0x000000ff2900728c */ /* 0x000fec000bf05300 */
[----:B------:R-:W-:Y:S05]  /*53d0*/  PLOP3.LUT P0, PT, PT, PT, UP0, 0x80, 0x8 ;  /* 0x000000000008781c */ /* 0x000fea0003f0f008 */
[----:B------:R-:W1:Y:S01]  /*53e0*/  @UP0 LDCU.64 UR6, c[0x0][0x888] ;  /* 0x00011100ff0607ac */ /* 0x000e620008000a00 */
[----:B------:R-:W-:Y:S04]  /*53f0*/  @UP0 UIMAD UR4, UR36, UR42, URZ ;  /* 0x0000002a240402a4 */ /* 0x000fe8000f8e02ff */
[----:B-1----:R-:W-:Y:S06]  /*5400*/  @UP0 UIMAD.WIDE UR6, UR4, 0x4, UR6 ;  /* 0x00000004040608a5 */ /* 0x002fec000f8e0206 */
[----:B------:R-:W-:Y:S02]  /*5410*/  IMAD.U32 R4, RZ, RZ, UR6 ;  /* 0x00000006ff047e24 */ /* 0x000fe4000f8e00ff */
[----:B------:R-:W-:Y:S05]  /*5420*/  IMAD.U32 R5, RZ, RZ, UR7 ;  /* 0x00000007ff057e24 */ /* 0x000fea000f8e00ff */
[----:B------:R-:W2:Y:S02]  /*5430*/  @P0 LDG.E R0, desc[UR44][R4.64] ;  /* 0x0000002c04000981 */ /* 0x000ea4000c1e1900 */
[----:B--2---:R-:W-:Y:S01]  /*5440*/  @P0 R2UR UR39, R0 ;  /* 0x00000000002702ca */ /* 0x004fe200000e0000 */
[----:B------:R-:W-:Y:S05]  /*5450*/  IMAD.MOV.U32 R0, RZ, RZ, 0x1 ;  /* 0x00000001ff007424 */ /* 0x000fea00078e00ff */
[----:B------:R-:W-:Y:S08]  /*5460*/  @!P0 PRMT R68, R0, 0x7610, R68 ;  /* 0x0000761000448816 */ /* 0x000ff00000000044 */
[----:B------:R-:W1:Y:S02]  /*5470*/  @!UP0 LDCU UR39, c[0x0][0x880] ;  /* 0x00011000ff2787ac */ /* 0x000e640008000800 */
.L_x_91:
[----:B------:R-:W-:Y:S05]  /*5480*/  @!P3 BRA `(.L_x_92) ;  /* 0x000000000020b947 */ /* 0x000fea0003800000 */
[----:B---3--:R-:W-:Y:S04]  /*5490*/  ISETP.NE.U32.AND P0, PT, R58, RZ, PT ;  /* 0x000000ff3a00720c */ /* 0x008fe80003f05070 */
[----:B------:R-:W-:Y:S11]  /*54a0*/  ISETP.NE.AND.EX P0, PT, R59, RZ, PT, P0 ;  /* 0x000000ff3b00720c */ /* 0x000ff60003f05300 */
[----:B------:R-:W-:Y:S02]  /*54b0*/  @!UPT UIADD3 URZ, UPT, UPT, URZ, URZ, URZ ;  /* 0x000000fffffff290 */ /* 0x000fe4000fffe0ff */
[----:B------:R-:W2:Y:S01]  /*54c0*/  @P0 LDC.64 R4, c[0x0][0x8a8] ;  /* 0x00022a00ff040b82 */ /* 0x000ea20000000a00 */
[----:B------:R-:W-:Y:S04]  /*54d0*/  @P0 IMAD R0, R60, UR36, RZ ;  /* 0x000000243c000c24 */ /* 0x000fe8000f8e02ff */
[----:B--2---:R-:W-:Y:S05]  /*54e0*/  @P0 IMAD.WIDE R4, R0, 0x4, R4 ;  /* 0x0000000400040825 */ /* 0x004fea00078e0204 */
[----:B-----5:R2:W5:Y:S02]  /*54f0*/  @P0 LDG.E R42, desc[UR44][R4.64] ;  /* 0x0000002c042a0981 */ /* 0x020564000c1e1900 */
[----:B--2---:R-:W4:Y:S02]  /*5500*/  @!P0 LDC R42, c[0x0][0x8a0] ;  /* 0x00022800ff2a8b82 */ /* 0x004f240000000800 */
.L_x_92:
[----:B------:R-:W2:Y:S01]  /*5510*/  LDC.64 R4, c[0x0][0xb10] ;  /* 0x0002c400ff047b82 */ /* 0x000ea20000000a00 */
[----:B------:R-:W-:Y:S01]  /*5520*/  UISETP.NE.AND UP4, UPT, UR47, URZ, UPT ;  /* 0x000000ff2f00728c */ /* 0x000fe2000bf85270 */
[----:B-1----:R-:W-:Y:S01]  /*5530*/  @P2 FSETP.NEU.AND P1, PT, RZ, UR39, PT ;  /* 0x00000027ff002c0b */ /* 0x002fe2000bf2d000 */
[----:B------:R-:W-:Y:S01]  /*5540*/  UPLOP3.LUT UP0, UPT, UPT, UPT, UPT, 0x40, 0x4 ;  /* 0x000000000004789c */ /* 0x000fe20003f0e870 */
[----:B------:R-:W-:Y:S01]  /*5550*/  @P2 LOP3.LUT P0, RZ, R68, 0xff, RZ, 0xc0, !PT ;  /* 0x000000ff44ff2812 */ /* 0x000fe2000780c0ff */
[----:B------:R-:W-:Y:S03]  /*5560*/  ULEA UR50, UR38, UR46, 0x3 ;  /* 0x0000002e26327291 */ /* 0x000fe6000f8e18ff */
[----:B------:R-:W1:Y:S01]  /*5570*/  LDC.64 R6, c[0x0][0xb18] ;  /* 0x0002c600ff067b82 */ /* 0x000e620000000a00 */
[----:B------:R-:W-:Y:S01]  /*5580*/  SHF.L.U32 R8, R77, 0x1f, RZ ;  /* 0x0000001f4d087819 */ /* 0x000fe200000006ff */
[----:B------:R-:W-:Y:S01]  /*5590*/  VIADD R80, R80, 0x1 ;  /* 0x0000000150507836 */ /* 0x000fe20000000000 */
[----:B------:R-:W-:Y:S02]  /*55a0*/  @P6 SHF.R.U32.HI R74, RZ, 0x10, R13 ;  /* 0x00000010ff4a6819 */ /* 0x000fe4000001160d */
[----:B------:R-:W-:Y:S02]  /*55b0*/  CS2R R56, SRZ ;  /* 0x0000000000387805 */ /* 0x000fe4000001ff00 */
[----:B------:R-:W-:Y:S01]  /*55c0*/  CS2R R48, SRZ ;  /* 0x0000000000307805 */ /* 0x000fe2000001ff00 */
[----:B------:R-:W3:Y:S01]  /*55d0*/  @UP4 LDCU.64 UR4, c[0x0][0x888] ;  /* 0x00011100ff0447ac */ /* 0x000ee20008000a00 */
[----:B------:R-:W-:Y:S01]  /*55e0*/  CS2R R46, SRZ ;  /* 0x00000000002e7805 */ /* 0x000fe2000001ff00 */
[----:B------:R-:W-:Y:S01]  /*55f0*/  @UP4 UPLOP3.LUT UP0, UPT, UPT, UPT, UP3, 0x80, 0x8 ;  /* 0x000000000008489c */ /* 0x000fe20003f0f030 */
[----:B------:R-:W-:Y:S01]  /*5600*/  @P2 VOTEU.ANY UP1, P1 ;  /* 0x0000000000ff2886 */ /* 0x000fe20000820100 */
[----:B---3--:R-:W-:Y:S02]  /*5610*/  @UP4 UISETP.NE.U32.AND UP2, UPT, UR4, URZ, UPT ;  /* 0x000000ff0400428c */ /* 0x008fe4000bf45070 */
[----:B------:R-:W-:Y:S02]  /*5620*/  @UP4 USEL UR4, URZ, 0xffffffff, UP1 ;  /* 0xffffffffff044887 */ /* 0x000fe40008800000 */
[----:B------:R-:W-:Y:S01]  /*5630*/  @UP4 UISETP.NE.AND.EX UP2, UPT, UR5, URZ, UPT, UP2 ;  /* 0x000000ff0500428c */ /* 0x000fe2000bf45320 */
[----:B------:R-:W-:Y:S01]  /*5640*/  @P2 VOTEU.ANY UP1, P0 ;  /* 0x0000000000ff2886 */ /* 0x000fe20000020100 */
[----:B------:R-:W-:Y:S02]  /*5650*/  ISETP.NE.AND P0, PT, R23, 0x1, PT ;  /* 0x000000011700780c */ /* 0x000fe40003f05270 */
[----:B------:R-:W-:Y:S04]  /*5660*/  @UP4 USEL UR5, URZ, 0xffffffff, UP2 ;  /* 0xffffffffff054887 */ /* 0x000fe80009000000 */
[----:B------:R-:W-:Y:S04]  /*5670*/  @UP0 USEL UR4, UR5, UR4, !UP1 ;  /* 0x0000000405040287 */ /* 0x000fe8000c800000 */
[----:B------:R-:W-:Y:S03]  /*5680*/  @UP4 ULOP3.LUT UR4, UR4, 0x1, URZ, 0xc0, !UPT ;  /* 0x0000000104044892 */ /* 0x000fe6000f8ec0ff */
[----:B------:R-:W3:Y:S01]  /*5690*/  @!P0 LDC R0, c[0x0][0xb20] ;  /* 0x0002c800ff008b82 */ /* 0x000ee20000000800 */
[----:B------:R-:W-:Y:S01]  /*56a0*/  UISETP.NE.U32.OR UP0, UPT, UR4, 0x1, !UP4 ;  /* 0x000000010400788c */ /* 0x000fe2000e705470 */
[----:B--2---:R-:W-:Y:S01]  /*56b0*/  @!P0 IMAD.HI.U32 R4, R43, R4, RZ ;  /* 0x000000042b048227 */ /* 0x004fe200078e00ff */
[----:B-1----:R-:W-:Y:S05]  /*56c0*/  @!P0 ISETP.NE.AND P1, PT, R6, 0x1, PT ;  /* 0x000000010600880c */ /* 0x002fea0003f25270 */
[----:B------:R-:W1:Y:S01]  /*56d0*/  @!P0 LDC R3, c[0x0][0xb0c] ;  /* 0x0002c300ff038b82 */ /* 0x000e620000000800 */
[----:B------:R-:W-:Y:S01]  /*56e0*/  @!P0 IMAD.HI.U32 R7, R41, R7, RZ ;  /* 0x0000000729078227 */ /* 0x000fe200078e00ff */
[----:B------:R-:W-:Y:S02]  /*56f0*/  PLOP3.LUT P3, PT, PT, PT, UP0, 0x80, 0x8 ;  /* 0x000000000008781c */ /* 0x000fe40003f6f008 */
[----:B------:R-:W-:Y:S11]  /*5700*/  @!P0 SHF.R.U32.HI R4, RZ, R5, R4 ;  /* 0x00000005ff048219 */ /* 0x000ff60000011604 */
[----:B------:R-:W-:Y:S04]  /*5710*/  @P3 SHF.L.U32 R9, R75, 0x1f, RZ ;  /* 0x0000001f4b093819 */ /* 0x000fe800000006ff */
[----:B------:R-:W2:Y:S01]  /*5720*/  @P3 SYNCS.PHASECHK.TRANS64.TRYWAIT P5, [UR46+0xf0], R9 ;  /* 0x0000f009ff0035a7 */ /* 0x000ea200080a112e */
[----:B---3--:R-:W-:Y:S02]  /*5730*/  @!P0 SHF.R.U32.HI R0, RZ, R0, R7 ;  /* 0x00000000ff008219 */ /* 0x008fe40000011607 */
[----:B-1----:R-:W-:Y:S02]  /*5740*/  @!P0 ISETP.NE.AND P2, PT, R3, 0x1, PT ;  /* 0x000000010300880c */ /* 0x002fe40003f45270 */
[----:B------:R-:W-:Y:S02]  /*5750*/  @!P0 SEL R5, R41, R0, !P1 ;  /* 0x0000000029058207 */ /* 0x000fe40004800000 */
[----:B------:R-:W-:Y:S05]  /*5760*/  @!P0 SEL R4, R43, R4, !P2 ;  /* 0x000000042b048207 */ /* 0x000fea0005000000 */
[----:B------:R-:W-:Y:S02]  /*5770*/  @!P0 IMAD.IADD R0, R5, 0x1, -R4 ;  /* 0x0000000105008824 */ /* 0x000fe400078e0a04 */
[----:B------:R-:W-:Y:S01]  /*5780*/  @!P0 IMAD.IADD R4, R4, 0x1, -R5 ;  /* 0x0000000104048824 */ /* 0x000fe200078e0a05 */
[----:B------:R1:W3:Y:S01]  /*5790*/  SYNCS.PHASECHK.TRANS64.TRYWAIT P4, [UR50+0x130], R8 ;  /* 0x00013008ff0075a7 */ /* 0x0002e20008081132 */
[----:B------:R-:W-:Y:S02]  /*57a0*/  @!P0 IMAD R43, R0, R3, R43 ;  /* 0x00000003002b8224 */ /* 0x000fe400078e022b */
[----:B------:R-:W-:Y:S01]  /*57b0*/  @!P0 IMAD R41, R4, R6, R41 ;  /* 0x0000000604298224 */ /* 0x000fe200078e0229 */
[----:B------:R-:W-:Y:S02]  /*57c0*/  PLOP3.LUT P0, PT, PT, PT, PT, 0x8, 0x80 ;  /* 0x000000000080781c */ /* 0x000fe40003f0e170 */
[----:B--2---:R-:W-:Y:S01]  /*57d0*/  @P3 PLOP3.LUT P0, PT, P5, PT, PT, 0x8, 0x80 ;  /* 0x000000000080381c */ /* 0x004fe20002f0e170 */
[----:B------:R-:W-:Y:S01]  /*57e0*/  @!UPT UIADD3 URZ, UPT, UPT, URZ, URZ, URZ ;  /* 0x000000fffffff290 */ /* 0x000fe2000fffe0ff */
[----:B-1----:R-:W-:Y:S11]  /*57f0*/  BRA.U !UP0, `(.L_x_93) ;  /* 0x0000000108887547 */ /* 0x002ff6000b800000 */
[----:B------:R-:W-:Y:S02]  /*5800*/  FSETP.NEU.AND P2, PT, RZ, UR39, PT ;  /* 0x00000027ff007c0b */ /* 0x000fe4000bf4d000 */
[----:B------:R-:W-:Y:S01]  /*5810*/  LOP3.LUT P1, RZ, R68, 0xff, RZ, 0xc0, !PT ;  /* 0x000000ff44ff7812 */ /* 0x000fe2000782c0ff */
[----:B------:R-:W-:Y:S01]  /*5820*/  @!UPT UIADD3 URZ, UPT, UPT, URZ, URZ, URZ ;  /* 0x000000fffffff290 */ /* 0x000fe2000fffe0ff */
[----:B------:R-:W-:Y:S11]  /*5830*/  @!P0 BRA `(.L_x_94) ;  /* 0x00000000000c8947 */ /* 0x000ff60003800000 */
[----:B------:R-:W-:Y:S04]  /*5840*/  SHF.L.U32 R3, R75, 0x1f, RZ ;  /* 0x0000001f4b037819 */ /* 0x000fe800000006ff */
[----:B------:R-:W1:Y:S02]  /*5850*/  SYNCS.PHASECHK.TRANS64.TRYWAIT P0, [UR46+0xf0], R3 ;  /* 0x0000f003ff0075a7 */ /* 0x000e64000800112e */
[----:B-1----:R-:W-:Y:S05]  /*5860*/  @!P0 BRA `(.L_x_95) ;  /* 0x0000001c00148947 */ /* 0x002fea0003800000 */
.L_x_94:
[----:B------:R-:W-:Y:S01]  /*5870*/  UISETP.NE.U32.AND UP0, UPT, UR40, URZ, UPT ;  /* 0x000000ff2800728c */ /* 0x000fe2000bf05070 */
[----:B------:R-:W-:Y:S02]  /*5880*/  CS2R R46, SRZ ;  /* 0x00000000002e7805 */ /* 0x000fe4000001ff00 */
[----:B------:R-:W-:Y:S02]  /*5890*/  CS2R R48, SRZ ;  /* 0x0000000000307805 */ /* 0x000fe4000001ff00 */
[----:B------:R-:W-:Y:S01]  /*58a0*/  CS2R R56, SRZ ;  /* 0x0000000000387805 */ /* 0x000fe2000001ff00 */
[----:B------:R-:W-:Y:S01]  /*58b0*/  UISETP.NE.AND.EX UP0, UPT, UR41, URZ, UPT, UP0 ;  /* 0x000000ff2900728c */ /* 0x000fe2000bf05300 */
[----:B------:R-:W-:Y:S01]  /*58c0*/  LOP3.LUT R75, R75, 0x1, RZ, 0x3c, !PT ;  /* 0x000000014b4b7812 */ /* 0x000fe200078e3cff */
[----:B------:R-:W-:Y:S01]  /*58d0*/  VOTEU.ANY UP1, P2 ;  /* 0x0000000000ff7886 */ /* 0x000fe20001020100 */
[----:B------:R-:W-:Y:S02]  /*58e0*/  USEL UR4, URZ, 0xffffffff, UP1 ;  /* 0xffffffffff047887 */ /* 0x000fe40008800000 */
[----:B------:R-:W-:Y:S02]  /*58f0*/  USEL UR5, URZ, 0xffffffff, UP0 ;  /* 0xffffffffff057887 */ /* 0x000fe40008000000 */
[----:B------:R-:W-:Y:S02]  /*5900*/  VOTEU.ANY UP0, P1 ;  /* 0x0000000000ff7886 */ /* 0x000fe40000800100 */
[----:B------:R-:W-:Y:S04]  /*5910*/  @UP3 USEL UR4, UR5, UR4, !UP0 ;  /* 0x0000000405043287 */ /* 0x000fe8000c000000 */
[----:B------:R-:W-:Y:S04]  /*5920*/  ULOP3.LUT UR4, UR4, 0x1, URZ, 0xc0, !UPT ;  /* 0x0000000104047892 */ /* 0x000fe8000f8ec0ff */
[----:B------:R-:W-:Y:S02]  /*5930*/  UISETP.NE.U32.AND UP0, UPT, UR4, 0x1, UPT ;  /* 0x000000010400788c */ /* 0x000fe4000bf05070 */
[----:B------:R-:W-:Y:S04]  /*5940*/  UIADD3 UR4, UPT, UPT, UR46, 0xf8, URZ ;  /* 0x000000f82e047890 */ /* 0x000fe8000fffe0ff */
[----:B------:R-:W-:Y:S01]  /*5950*/  PLOP3.LUT P0, PT, PT, PT, UP0, 0x80, 0x8 ;  /* 0x000000000008781c */ /* 0x000fe20003f0f008 */
[----:B------:R-:W-:Y:S11]  /*5960*/  UPRMT UR4, UR37, 0x654, UR4 ;  /* 0x0000065425047896 */ /* 0x000ff60008000004 */
[----:B------:R-:W-:Y:S01]  /*5970*/  @!UPT UIADD3 URZ, UPT, UPT, URZ, URZ, URZ ;  /* 0x000000fffffff290 */ /* 0x000fe2000fffe0ff */
[----:B------:R2:W1:Y:S04]  /*5980*/  @P0 LDS.64 R46, [R72+UR46+0x200] ;  /* 0x0002002e482e0984 */ /* 0x0004680008000a00 */
[----:B------:R2:W1:Y:S04]  /*5990*/  @P0 LDS.64 R48, [R72+UR46+0x600] ;  /* 0x0006002e48300984 */ /* 0x0004680008000a00 */
[----:B------:R2:W1:Y:S01]  /*59a0*/  @P0 LDS.64 R56, [R72+UR46+0xa00] ;  /* 0x000a002e48380984 */ /* 0x0004620008000a00 */
[----:B------:R-:W-:Y:S01]  /*59b0*/  @!PT LDS RZ, [RZ] ;  /* 0x00000000fffff984 */ /* 0x000fe20000000800 */
[----:B------:R-:W-:Y:S01]  /*59c0*/  @!PT LDS RZ, [RZ] ;  /* 0x00000000fffff984 */ /* 0x000fe20000000800 */
[----:B------:R-:W-:Y:S01]  /*59d0*/  @!PT LDS RZ, [RZ] ;  /* 0x00000000fffff984 */ /* 0x000fe20000000800 */
[----:B------:R-:W-:Y:S01]  /*59e0*/  @!PT LDS RZ, [RZ] ;  /* 0x00000000fffff984 */ /* 0x000fe20000000800 */
[----:B------:R4:W-:Y:S06]  /*59f0*/  MEMBAR.ALL.CTA ;  /* 0x0000000000007992 */ /* 0x0009ec0000008000 */
[----:B----4-:R-:W4:Y:S02]  /*5a00*/  FENCE.VIEW.ASYNC.S ;  /* 0x00000000000073c6 */ /* 0x010f240000000000 */
[----:B----4-:R-:W-:Y:S01]  /*5a10*/  SYNCS.ARRIVE.TRANS64.RED.A1T0 RZ, [UR4], RZ ;  /* 0x000000ffffff79a7 */ /* 0x010fe20008100404 */
.L_x_93:
[----:B---3--:R-:W-:Y:S05]  /*5a20*/  @P4 BRA `(.L_x_96) ;  /* 0x0000000000084947 */ /* 0x008fea0003800000 */
[----:B------:R-:W3:Y:S02]  /*5a30*/  SYNCS.PHASECHK.TRANS64.TRYWAIT P0, [UR50+0x130], R8 ;  /* 0x00013008ff0075a7 */ /* 0x000ee40008001132 */
[----:B---3--:R-:W-:Y:S05]  /*5a40*/  @!P0 BRA `(.L_x_97) ;  /* 0x0000001800b48947 */ /* 0x008fea0003800000 */
.L_x_96:
[----:B------:R-:W-:Y:S04]  /*5a50*/  ULEA.HI UR4, UR38, UR38, URZ, 0x1 ;  /* 0x0000002626047291 */ /* 0x000fe8000f8f08ff */
[----:B------:R-:W-:Y:S02]  /*5a60*/  USHF.R.U32.HI UR5, URZ, 0x1, UR4 ;  /* 0x00000001ff057899 */ /* 0x000fe40008011604 */
[----:B------:R-:W-:Y:S04]  /*5a70*/  ULOP3.LUT UR4, UR4, 0xffe, URZ, 0xc0, !UPT ;  /* 0x00000ffe04047892 */ /* 0x000fe8000f8ec0ff */
[----:B------:R-:W-:Y:S01]  /*5a80*/  UIADD3 UR4, UPT, UPT, -UR4, UR38, URZ ;  /* 0x0000002604047290 */ /* 0x000fe2000fffe1ff */
[----:B------:R-:W-:Y:S04]  /*5a90*/  IMAD.U32 R5, RZ, RZ, UR5 ;  /* 0x00000005ff057e24 */ /* 0x000fe8000f8e00ff */
[----:B-1----:R-:W-:Y:S01]  /*5aa0*/  IMAD R3, R5, 0x30, R2 ;  /* 0x0000003005037824 */ /* 0x002fe200078e0202 */
[----:B------:R-:W-:Y:S05]  /*5ab0*/  MOV R44, UR4 ;  /* 0x00000004002c7c02 */ /* 0x000fea0008000f00 */
[----:B------:R-:W-:Y:S05]  /*5ac0*/  IMAD R44, R44, 0x100000, R3 ;  /* 0x001000002c2c7824 */ /* 0x000fea00078e0203 */
[----:B------:R-:W-:Y:S04]  /*5ad0*/  SHF.R.U32.HI R0, RZ, 0x15, R44 ;  /* 0x00000015ff007819 */ /* 0x000fe8000001162c */
[----:B------:R-:W-:Y:S11]  /*5ae0*/  LOP3.LUT P0, RZ, R0, 0x3, R73, 0x48, !PT ;  /* 0x0000000300ff7812 */ /* 0x000ff60007804849 */
[----:B------:R-:W-:Y:S02]  /*5af0*/  @!UPT UIADD3 URZ, UPT, UPT, URZ, URZ, URZ ;  /* 0x000000fffffff290 */ /* 0x000fe4000fffe0ff */
[----:B------:R-:W-:Y:S05]  /*5b00*/  @!P0 BRA `(.L_x_98) ;  /* 0x0000000000408947 */ /* 0x000fea0003800000 */
[----:B------:R-:W1:Y:S01]  /*5b10*/  LDCU.64 UR8, c[0x4][0x68] ;  /* 0x01000d00ff0877ac */ /* 0x000e620008000a00 */
[----:B------:R-:W-:Y:S01]  /*5b20*/  MOV R15, 0x0 ;  /* 0x00000000000f7802 */ /* 0x000fe20000000f00 */
[----:B------:R-:W-:Y:S02]  /*5b30*/  HFMA2 R12, -RZ, RZ, 0, 5.9604644775390625e-08 ;  /* 0x00000001ff0c7431 */ /* 0x000fe400000001ff */
[----:B------:R-:W-:Y:S02]  /*5b40*/  IMAD.MOV.U32 R8, RZ, RZ, 0x192 ;  /* 0x00000192ff087424 */ /* 0x000fe400078e00ff */
[----:B------:R-:W-:Y:S01]  /*5b50*/  IMAD.MOV.U32 R13, RZ, RZ, RZ ;  /* 0x000000ffff0d7224 */ /* 0x000fe200078e00ff */
[----:B------:R-:W3:Y:S01]  /*5b60*/  LDCU.64 UR6, c[0x4][0x70] ;  /* 0x01000e00ff0677ac */ /* 0x000ee20008000a00 */
[----:B------:R-:W2:Y:S01]  /*5b70*/  LDC.64 R14, c[0x4][R15] ;  /* 0x010000000f0e7b82 */ /* 0x000ea20000000a00 */
[----:B------:R-:W4:Y:S01]  /*5b80*/  LDCU.64 UR4, c[0x4][0x8] ;  /* 0x01000100ff0477ac */ /* 0x000f220008000a00 */
[----:B-1----:R-:W-:Y:S01]  /*5b90*/  MOV R5, UR9 ;  /* 0x0000000900057c02 */ /* 0x002fe20008000f00 */
[----:B------:R-:W-:Y:S01]  /*5ba0*/  IMAD.U32 R4, RZ, RZ, UR8 ;  /* 0x00000008ff047e24 */ /* 0x000fe2000f8e00ff */
[----:B---3--:R-:W-:Y:S01]  /*5bb0*/  MOV R7, UR7 ;  /* 0x0000000700077c02 */ /* 0x008fe20008000f00 */
[----:B------:R-:W-:Y:S01]  /*5bc0*/  IMAD.U32 R6, RZ, RZ, UR6 ;  /* 0x00000006ff067e24 */ /* 0x000fe2000f8e00ff */
[----:B----4-:R-:W-:Y:S01]  /*5bd0*/  MOV R11, UR5 ;  /* 0x00000005000b7c02 */ /* 0x010fe20008000f00 */
[----:B------:R-:W-:Y:S02]  /*5be0*/  IMAD.U32 R10, RZ, RZ, UR4 ;  /* 0x00000004ff0a7e24 */ /* 0x000fe4000f8e00ff */
[----:B------:R-:W-:Y:S07]  /*5bf0*/  LEPC R20, `(.L_x_98) ;  /* 0x000000001014794e */ /* 0x000fee0000000000 */
[----:B--2--5:R-:W-:Y:S05]  /*5c00*/  CALL.ABS.NOINC R14 ;  /* 0x000000000e007343 */ /* 0x024fea0003c00000 */
.L_x_98:
[----:B------:R-:W-:Y:S05]  /*5c10*/  WARPSYNC.ALL ;  /* 0x0000000000007948 */ /* 0x000fea0003800000 */
[C---:B------:R-:W-:Y:S01]  /*5c20*/  R2UR UR4, R44.reuse ;  /* 0x000000002c0472ca */ /* 0x040fe200000e0000 */
[----:B------:R-:W-:Y:S05]  /*5c30*/  VIADD R0, R44, 0x10 ;  /* 0x000000102c007836 */ /* 0x000fea0000000000 */
[----:B------:R-:W-:Y:S04]  /*5c40*/  SHF.R.U32.HI R0, RZ, 0x15, R0 ;  /* 0x00000015ff007819 */ /* 0x000fe80000011600 */
[----:B------:R-:W-:Y:S03]  /*5c50*/  LOP3.LUT P0, RZ, R0, 0x3, R73, 0x48, !PT ;  /* 0x0000000300ff7812 */ /* 0x000fe60007804849 */
[----:B------:R-:W1:Y:S01]  /*5c60*/  LDTM.16dp32bit_t0_t15.x8 R32, tmem[UR4] ;  /* 0x00000004002079ee */ /* 0x000e620008980000 */
[----:B------:R-:W3:Y:S09]  /*5c70*/  LDTM.16dp32bit_t16_t31.x8 R32, tmem[UR4+0x8] ;  /* 0x00000804002079ee */ /* 0x000ef200089a0000 */
[----:B---3--:R-:W-:Y:S05]  /*5c80*/  @!P0 BRA `(.L_x_99) ;  /* 0x0000000000408947 */ /* 0x008fea0003800000 */
[----:B------:R-:W3:Y:S01]  /*5c90*/  LDCU.64 UR8, c[0x4][0x68] ;  /* 0x01000d00ff0877ac */ /* 0x000ee20008000a00 */
[----:B------:R-:W-:Y:S01]  /*5ca0*/  MOV R15, 0x0 ;  /* 0x00000000000f7802 */ /* 0x000fe20000000f00 */
[----:B------:R-:W-:Y:S02]  /*5cb0*/  HFMA2 R12, -RZ, RZ, 0, 5.9604644775390625e-08 ;  /* 0x00000001ff0c7431 */ /* 0x000fe400000001ff */
[----:B------:R-:W-:Y:S02]  /*5cc0*/  IMAD.MOV.U32 R8, RZ, RZ, 0x192 ;  /* 0x00000192ff087424 */ /* 0x000fe400078e00ff */
[----:B------:R-:W-:Y:S01]  /*5cd0*/  IMAD.MOV.U32 R13, RZ, RZ, RZ ;  /* 0x000000ffff0d7224 */ /* 0x000fe200078e00ff */
[----:B------:R-:W2:Y:S01]  /*5ce0*/  LDCU.64 UR6, c[0x4][0x70] ;  /* 0x01000e00ff0677ac */ /* 0x000ea20008000a00 */
[----:B------:R-:W1:Y:S01]  /*5cf0*/  LDC.64 R14, c[0x4][R15] ;  /* 0x010000000f0e7b82 */ /* 0x000e620000000a00 */
[----:B------:R-:W4:Y:S01]  /*5d00*/  LDCU.64 UR4, c[0x4][0x8] ;  /* 0x01000100ff0477ac */ /* 0x000f220008000a00 */
[----:B---3--:R-:W-:Y:S01]  /*5d10*/  MOV R5, UR9 ;  /* 0x0000000900057c02 */ /* 0x008fe20008000f00 */
[----:B------:R-:W-:Y:S01]  /*5d20*/  IMAD.U32 R4, RZ, RZ, UR8 ;  /* 0x00000008ff047e24 */ /* 0x000fe2000f8e00ff */
[----:B--2---:R-:W-:Y:S01]  /*5d30*/  MOV R7, UR7 ;  /* 0x0000000700077c02 */ /* 0x004fe20008000f00 */
[----:B------:R-:W-:Y:S01]  /*5d40*/  IMAD.U32 R6, RZ, RZ, UR6 ;  /* 0x00000006ff067e24 */ /* 0x000fe2000f8e00ff */
[----:B----4-:R-:W-:Y:S01]  /*5d50*/  MOV R11, UR5 ;  /* 0x00000005000b7c02 */ /* 0x010fe20008000f00 */
[----:B------:R-:W-:Y:S02]  /*5d60*/  IMAD.U32 R10, RZ, RZ, UR4 ;  /* 0x00000004ff0a7e24 */ /* 0x000fe4000f8e00ff */
[----:B------:R-:W-:Y:S07]  /*5d70*/  LEPC R20, `(.L_x_99) ;  /* 0x000000001014794e */ /* 0x000fee0000000000 */
[----:B-1---5:R-:W-:Y:S05]  /*5d80*/  CALL.ABS.NOINC R14 ;  /* 0x000000000e007343 */ /* 0x022fea0003c00000 */
.L_x_99:
[----:B------:R-:W-:Y:S05]  /*5d90*/  WARPSYNC.ALL ;  /* 0x0000000000007948 */ /* 0x000fea0003800000 */
[C---:B------:R-:W-:Y:S01]  /*5da0*/  R2UR UR4, R44.reuse ;  /* 0x000000002c0472ca */ /* 0x040fe200000e0000 */
[----:B------:R-:W-:Y:S05]  /*5db0*/  VIADD R0, R44, 0x20 ;  /* 0x000000202c007836 */ /* 0x000fea0000000000 */
[----:B------:R-:W-:Y:S04]  /*5dc0*/  SHF.R.U32.HI R0, RZ, 0x15, R0 ;  /* 0x00000015ff007819 */ /* 0x000fe80000011600 */
[----:B------:R-:W-:Y:S03]  /*5dd0*/  LOP3.LUT P0, RZ, R0, 0x3, R73, 0x48, !PT ;  /* 0x0000000300ff7812 */ /* 0x000fe60007804849 */
[----:B------:R-:W3:Y:S01]  /*5de0*/  LDTM.16dp32bit_t0_t15.x8 R24, tmem[UR4+0x10] ;  /* 0x00001004001879ee */ /* 0x000ee20008980000 */
[----:B------:R-:W1:Y:S09]  /*5df0*/  LDTM.16dp32bit_t16_t31.x8 R24, tmem[UR4+0x18] ;  /* 0x00001804001879ee */ /* 0x000e7200089a0000 */
[----:B-1----:R-:W-:Y:S05]  /*5e00*/  @!P0 BRA `(.L_x_100) ;  /* 0x0000000000408947 */ /* 0x002fea0003800000 */
[----:B------:R-:W1:Y:S01]  /*5e10*/  LDCU.64 UR8, c[0x4][0x68] ;  /* 0x01000d00ff0877ac */ /* 0x000e620008000a00 */
[----:B------:R-:W-:Y:S01]  /*5e20*/  MOV R15, 0x0 ;  /* 0x00000000000f7802 */ /* 0x000fe20000000f00 */
[----:B------:R-:W-:Y:S02]  /*5e30*/  HFMA2 R12, -RZ, RZ, 0, 5.9604644775390625e-08 ;  /* 0x00000001ff0c7431 */ /* 0x000fe400000001ff */
[----:B------:R-:W-:Y:S02]  /*5e40*/  IMAD.MOV.U32 R8, RZ, RZ, 0x192 ;  /* 0x00000192ff087424 */ /* 0x000fe400078e00ff */
[----:B------:R-:W-:Y:S01]  /*5e50*/  IMAD.MOV.U32 R13, RZ, RZ, RZ ;  /* 0x000000ffff0d7224 */ /* 0x000fe200078e00ff */
[----:B------:R-:W2:Y:S01]  /*5e60*/  LDCU.64 UR6, c[0x4][0x70] ;  /* 0x01000e00ff0677ac */ /* 0x000ea20008000a00 */
[----:B------:R-:W3:Y:S01]  /*5e70*/  LDC.64 R14, c[0x4][R15] ;  /* 0x010000000f0e7b82 */ /* 0x000ee20000000a00 */
[----:B------:R-:W4:Y:S01]  /*5e80*/  LDCU.64 UR4, c[0x4][0x8] ;  /* 0x01000100ff0477ac */ /* 0x000f220008000a00 */
[----:B-1----:R-:W-:Y:S01]  /*5e90*/  MOV R5, UR9 ;  /* 0x0000000900057c02 */ /* 0x002fe20008000f00 */
[----:B------:R-:W-:Y:S01]  /*5ea0*/  IMAD.U32 R4, RZ, RZ, UR8 ;  /* 0x00000008ff047e24 */ /* 0x000fe2000f8e00ff */
[----:B--2---:R-:W-:Y:S01]  /*5eb0*/  MOV R7, UR7 ;  /* 0x0000000700077c02 */ /* 0x004fe20008000f00 */
[----:B------:R-:W-:Y:S01]  /*5ec0*/  IMAD.U32 R6, RZ, RZ, UR6 ;  /* 0x00000006ff067e24 */ /* 0x000fe2000f8e00ff */
[----:B----4-:R-:W-:Y:S01]  /*5ed0*/  MOV R11, UR5 ;  /* 0x00000005000b7c02 */ /* 0x010fe20008000f00 */
[----:B------:R-:W-:Y:S02]  /*5ee0*/  IMAD.U32 R10, RZ, RZ, UR4 ;  /* 0x00000004ff0a7e24 */ /* 0x000fe4000f8e00ff */
[----:B------:R-:W-:Y:S07]  /*5ef0*/  LEPC R20, `(.L_x_100) ;  /* 0x000000001014794e */ /* 0x000fee0000000000 */
[----:B---3-5:R-:W-:Y:S05]  /*5f00*/  CALL.ABS.NOINC R14 ;  /* 0x000000000e007343 */ /* 0x028fea0003c00000 */
.L_x_100:
[----:B------:R-:W-:Y:S01]  /*5f10*/  ISETP.NE.AND P0, PT, R78, RZ, PT ;  /* 0x000000ff4e00720c */ /* 0x000fe20003f05270 */
[----:B------:R-:W-:Y:S05]  /*5f20*/  WARPSYNC.ALL ;  /* 0x0000000000007948 */ /* 0x000fea0003800000 */
[----:B------:R-:W-:Y:S01]  /*5f30*/  R2UR UR4, R44 ;  /* 0x000000002c0472ca */ /* 0x000fe200000e0000 */
[----:B------:R-:W-:Y:S01]  /*5f40*/  UIADD3 UR5, UPT, UPT, UR50, 0x150, URZ ;  /* 0x0000015032057890 */ /* 0x000fe2000fffe0ff */
[----:B------:R-:W-:Y:S01]  /*5f50*/  F2FP.F16.E4M3.UNPACK_B R0, R46 ;  /* 0x0000002eff00723e */ /* 0x000fe200020006ff */
[C---:B----45:R-:W-:Y:S01]  /*5f60*/  FMUL R32, R42.reuse, R32 ;  /* 0x000000202a207220 */ /* 0x070fe20000400000 */
[----:B------:R-:W-:Y:S01]  /*5f70*/  F2FP.F16.E4M3.UNPACK_B R46, R46.H1 ;  /* 0x0000002eff2e723e */ /* 0x000fe200030006ff */
[----:B------:R-:W-:Y:S01]  /*5f80*/  UPRMT UR5, UR37, 0x654, UR5 ;  /* 0x0000065425057896 */ /* 0x000fe20008000005 */
[-C--:B------:R-:W-:Y:S01]  /*5f90*/  F2FP.F16.E4M3.UNPACK_B R14, R47.reuse ;  /* 0x0000002fff0e723e */ /* 0x080fe200020006ff */
[--C-:B------:R-:W-:Y:S01]  /*5fa0*/  HADD2.F32 R3, -RZ, R0.reuse.H0_H0 ;  /* 0x20000000ff037230 */ /* 0x100fe20000004100 */
[----:B------:R-:W-:Y:S01]  /*5fb0*/  F2FP.F16.E4M3.UNPACK_B R47, R47.H1 ;  /* 0x0000002fff2f723e */ /* 0x000fe200030006ff */
[----:B------:R-:W-:Y:S02]  /*5fc0*/  HADD2.F32 R0, -RZ, R0.H1_H1 ;  /* 0x30000000ff007230 */ /* 0x000fe40000004100 */
[----:B------:R-:W-:Y:S01]  /*5fd0*/  FMUL R33, R42, R33 ;  /* 0x000000212a217220 */ /* 0x000fe20000400000 */
[--C-:B------:R-:W-:Y:S02]  /*5fe0*/  HADD2.F32 R13, -RZ, R46.reuse.H0_H0 ;  /* 0x2000002eff0d7230 */ /* 0x100fe40000004100 */
[----:B------:R-:W-:Y:S01]  /*5ff0*/  FFMA R32, R3, UR39, R32 ;  /* 0x0000002703207c23 */ /* 0x000fe20008000020 */
[----:B------:R-:W-:Y:S01]  /*6000*/  LDTM.16dp32bit_t0_t15.x8 R4, tmem[UR4+0x20] ;  /* 0x00002004000479ee */ /* 0x000fe20008980000 */
[----:B------:R-:W1:Y:S01]  /*6010*/  LDTM.16dp32bit_t16_t31.x8 R4, tmem[UR4+0x28] ;  /* 0x00002804000479ee */ /* 0x000e6200089a0000 */
[----:B------:R-:W-:Y:S01]  /*6020*/  HADD2.F32 R12, -RZ, R46.H1_H1 ;  /* 0x3000002eff0c7230 */ /* 0x000fe20000004100 */
[----:B------:R-:W-:Y:S01]  /*6030*/  NOP ;  /* 0x0000000000007918 */ /* 0x000fe20000000000 */
[----:B-1----:R-:W-:Y:S01]  /*6040*/  SYNCS.ARRIVE.TRANS64.RED.A1T0 RZ, [UR5], RZ ;  /* 0x000000ffffff79a7 */ /* 0x002fe20008100405 */
[----:B------:R-:W-:Y:S01]  /*6050*/  FFMA R33, R0, UR39, R33 ;  /* 0x0000002700217c23 */ /* 0x000fe20008000021 */
[--C-:B------:R-:W-:Y:S02]  /*6060*/  HADD2.F32 R15, -RZ, R14.reuse.H0_H0 ;  /* 0x2000000eff0f7230 */ /* 0x100fe40000004100 */
[C---:B------:R-:W-:Y:S01]  /*6070*/  FMUL R36, R42.reuse, R36 ;  /* 0x000000242a247220 */ /* 0x040fe20000400000 */
[----:B------:R-:W-:Y:S02]  /*6080*/  HADD2.F32 R14, -RZ, R14.H1_H1 ;  /* 0x3000000eff0e7230 */ /* 0x000fe40000004100 */
[C---:B------:R-:W-:Y:S01]  /*6090*/  FMUL R37, R42.reuse, R37 ;  /* 0x000000252a257220 */ /* 0x040fe20000400000 */
[C---:B---3--:R-:W-:Y:S01]  /*60a0*/  FMUL R24, R42.reuse, R24 ;  /* 0x000000182a187220 */ /* 0x048fe20000400000 */
[C---:B------:R-:W-:Y:S01]  /*60b0*/  FMUL R25, R42.reuse, R25 ;  /* 0x000000192a197220 */ /* 0x040fe20000400000 */
[C---:B------:R-:W-:Y:S01]  /*60c0*/  FMUL R28, R42.reuse, R28 ;  /* 0x0000001c2a1c7220 */ /* 0x040fe20000400000 */
[----:B------:R-:W-:Y:S01]  /*60d0*/  F2FP.F16.E4M3.UNPACK_B R46, R48 ;  /* 0x00000030ff2e723e */ /* 0x000fe200020006ff */
[C---:B------:R-:W-:Y:S01]  /*60e0*/  FMUL R29, R42.reuse, R29 ;  /* 0x0000001d2a1d7220 */ /* 0x040fe20000400000 */
[C---:B------:R-:W-:Y:S01]  /*60f0*/  FMUL R34, R42.reuse, R34 ;  /* 0x000000222a227220 */ /* 0x040fe20000400000 */
[----:B------:R-:W-:Y:S01]  /*6100*/  F2FP.F16.E4M3.UNPACK_B R48, R48.H1 ;  /* 0x00000030ff30723e */ /* 0x000fe200030006ff */
[----:B------:R-:W-:Y:S01]  /*6110*/  FMUL R35, R42, R35 ;  /* 0x000000232a237220 */ /* 0x000fe20000400000 */
[--C-:B------:R-:W-:Y:S02]  /*6120*/  HADD2.F32 R21, -RZ, R47.reuse.H0_H0 ;  /* 0x2000002fff157230 */ /* 0x100fe40000004100 */
[----:B------:R-:W-:Y:S01]  /*6130*/  FFMA R34, R13, UR39, R34 ;  /* 0x000000270d227c23 */ /* 0x000fe20008000022 */
[-C--:B------:R-:W-:Y:S01]  /*6140*/  F2FP.F16.E4M3.UNPACK_B R50, R49.reuse ;  /* 0x00000031ff32723e */ /* 0x080fe200020006ff */
[--C-:B------:R-:W-:Y:S02]  /*6150*/  HADD2.F32 R45, -RZ, R46.reuse.H0_H0 ;  /* 0x2000002eff2d7230 */ /* 0x100fe40000004100 */
[----:B------:R-:W-:Y:S01]  /*6160*/  FFMA R35, R12, UR39, R35 ;  /* 0x000000270c237c23 */ /* 0x000fe20008000023 */
[----:B------:R-:W-:Y:S01]  /*6170*/  FFMA R36, R15, UR39, R36 ;  /* 0x000000270f247c23 */ /* 0x000fe20008000024 */
[----:B------:R-:W-:Y:S01]  /*6180*/  F2FP.F16.E4M3.UNPACK_B R52, R49.H1 ;  /* 0x00000031ff34723e */ /* 0x000fe200030006ff */
[----:B------:R-:W-:Y:S01]  /*6190*/  FFMA R37, R14, UR39, R37 ;  /* 0x000000270e257c23 */ /* 0x000fe20008000025 */
[----:B------:R-:W-:Y:S01]  /*61a0*/  HADD2.F32 R46, -RZ, R46.H1_H1 ;  /* 0x3000002eff2e7230 */ /* 0x000fe20000004100 */
[----:B------:R-:W-:Y:S01]  /*61b0*/  F2FP.SATFINITE.E4M3.F32.PACK_AB_MERGE_C R82, R35, R34, RZ ;  /* 0x000000222352723e */ /* 0x000fe200048070ff */
[--C-:B------:R-:W-:Y:S02]  /*61c0*/  HADD2.F32 R49, -RZ, R50.reuse.H0_H0 ;  /* 0x20000032ff317230 */ /* 0x100fe40000004100 */
[C---:B------:R-:W-:Y:S01]  /*61d0*/  FMUL R4, R42.reuse, R4 ;  /* 0x000000042a047220 */ /* 0x040fe20000400000 */
[----:B------:R-:W-:Y:S01]  /*61e0*/  HADD2.F32 R50, -RZ, R50.H1_H1 ;  /* 0x30000032ff327230 */ /* 0x000fe20000004100 */
[----:B------:R-:W-:Y:S01]  /*61f0*/  F2FP.SATFINITE.E4M3.F32.PACK_AB_MERGE_C R82, R33, R32, R82 ;  /* 0x000000202152723e */ /* 0x000fe20004807052 */
[C---:B------:R-:W-:Y:S01]  /*6200*/  FMUL R5, R42.reuse, R5 ;  /* 0x000000052a057220 */ /* 0x040fe20000400000 */
[C---:B------:R-:W-:Y:S01]  /*6210*/  FMUL R8, R42.reuse, R8 ;  /* 0x000000082a087220 */ /* 0x040fe20000400000 */
[C---:B------:R-:W-:Y:S01]  /*6220*/  FMUL R38, R42.reuse, R38 ;  /* 0x000000262a267220 */ /* 0x040fe20000400000 */
[----:B------:R-:W-:Y:S02]  /*6230*/  HADD2.F32 R20, -RZ, R47.H1_H1 ;  /* 0x3000002fff147230 */ /* 0x000fe40000004100 */
[C---:B------:R-:W-:Y:S01]  /*6240*/  FMUL R39, R42.reuse, R39 ;  /* 0x000000272a277220 */ /* 0x040fe20000400000 */
[--C-:B------:R-:W-:Y:S02]  /*6250*/  HADD2.F32 R47, -RZ, R48.reuse.H0_H0 ;  /* 0x20000030ff2f7230 */ /* 0x100fe40000004100 */
[----:B------:R-:W-:Y:S01]  /*6260*/  FFMA R38, R21, UR39, R38 ;  /* 0x0000002715267c23 */ /* 0x000fe20008000026 */
[----:B------:R-:W-:Y:S01]  /*6270*/  FMUL R26, R42, R26 ;  /* 0x0000001a2a1a7220 */ /* 0x000fe20000400000 */
[----:B------:R-:W-:Y:S01]  /*6280*/  HADD2.F32 R48, -RZ, R48.H1_H1 ;  /* 0x30000030ff307230 */ /* 0x000fe20000004100 */
[-C--:B------:R-:W-:Y:S01]  /*6290*/  F2FP.F16.E4M3.UNPACK_B R54, R56.reuse ;  /* 0x00000038ff36723e */ /* 0x080fe200020006ff */
[----:B------:R-:W-:Y:S01]  /*62a0*/  FFMA R39, R20, UR39, R39 ;  /* 0x0000002714277c23 */ /* 0x000fe20008000027 */
[----:B------:R-:W-:Y:S01]  /*62b0*/  FMUL R27, R42, R27 ;  /* 0x0000001b2a1b7220 */ /* 0x000fe20000400000 */
[----:B------:R-:W-:Y:S01]  /*62c0*/  FFMA R24, R45, UR39, R24 ;  /* 0x000000272d187c23 */ /* 0x000fe20008000018 */
[----:B------:R-:W-:Y:S01]  /*62d0*/  F2FP.F16.E4M3.UNPACK_B R56, R56.H1 ;  /* 0x00000038ff38723e */ /* 0x000fe200030006ff */
[----:B------:R-:W-:Y:S01]  /*62e0*/  FFMA R25, R46, UR39, R25 ;  /* 0x000000272e197c23 */ /* 0x000fe20008000019 */
[--C-:B------:R-:W-:Y:S02]  /*62f0*/  HADD2.F32 R51, -RZ, R52.reuse.H0_H0 ;  /* 0x20000034ff337230 */ /* 0x100fe40000004100 */
[----:B------:R-:W-:Y:S01]  /*6300*/  FFMA R26, R47, UR39, R26 ;  /* 0x000000272f1a7c23 */ /* 0x000fe2000800001a */
[----:B------:R-:W-:Y:S01]  /*6310*/  FMUL R30, R42, R30 ;  /* 0x0000001e2a1e7220 */ /* 0x000fe20000400000 */
[----:B------:R-:W-:Y:S01]  /*6320*/  HADD2.F32 R52, -RZ, R52.H1_H1 ;  /* 0x30000034ff347230 */ /* 0x000fe20000004100 */
[----:B------:R-:W-:Y:S01]  /*6330*/  F2FP.F16.E4M3.UNPACK_B R0, R57 ;  /* 0x00000039ff00723e */ /* 0x000fe200020006ff */
[--C-:B------:R-:W-:Y:S02]  /*6340*/  HADD2.F32 R53, -RZ, R54.reuse.H0_H0 ;  /* 0x20000036ff357230 */ /* 0x100fe40000004100 */
[----:B------:R-:W-:Y:S01]  /*6350*/  FFMA R27, R48, UR39, R27 ;  /* 0x00000027301b7c23 */ /* 0x000fe2000800001b */
[----:B------:R-:W-:Y:S01]  /*6360*/  FMUL R31, R42, R31 ;  /* 0x0000001f2a1f7220 */ /* 0x000fe20000400000 */
[----:B------:R-:W-:Y:S01]  /*6370*/  FFMA R28, R49, UR39, R28 ;  /* 0x00000027311c7c23 */ /* 0x000fe2000800001c */
[----:B------:R-:W-:Y:S01]  /*6380*/  HADD2.F32 R54, -RZ, R54.H1_H1 ;  /* 0x30000036ff367230 */ /* 0x000fe20000004100 */
[----:B------:R-:W-:Y:S01]  /*6390*/  F2FP.F16.E4M3.UNPACK_B R57, R57.H1 ;  /* 0x00000039ff39723e */ /* 0x000fe200030006ff */
[----:B------:R-:W-:Y:S01]  /*63a0*/  FFMA R29, R50, UR39, R29 ;  /* 0x00000027321d7c23 */ /* 0x000fe2000800001d */
[--C-:B------:R-:W-:Y:S02]  /*63b0*/  HADD2.F32 R55, -RZ, R56.reuse.H0_H0 ;  /* 0x20000038ff377230 */ /* 0x100fe40000004100 */
[----:B------:R-:W-:Y:S01]  /*63c0*/  FFMA R30, R51, UR39, R30 ;  /* 0x00000027331e7c23 */ /* 0x000fe2000800001e */
[----:B------:R-:W-:Y:S02]  /*63d0*/  HADD2.F32 R56, -RZ, R56.H1_H1 ;  /* 0x30000038ff387230 */ /* 0x000fe40000004100 */
[----:B------:R-:W-:Y:S01]  /*63e0*/  FMUL R6, R42, R6 ;  /* 0x000000062a067220 */ /* 0x000fe20000400000 */
[--C-:B------:R-:W-:Y:S02]  /*63f0*/  HADD2.F32 R3, -RZ, R0.reuse.H0_H0 ;  /* 0x20000000ff037230 */ /* 0x100fe40000004100 */
[----:B------:R-:W-:Y:S01]  /*6400*/  FFMA R31, R52, UR39, R31 ;  /* 0x00000027341f7c23 */ /* 0x000fe2000800001f */
[----:B------:R-:W-:Y:S01]  /*6410*/  FMUL R7, R42, R7 ;  /* 0x000000072a077220 */ /* 0x000fe20000400000 */
[----:B------:R-:W-:Y:S01]  /*6420*/  FFMA R4, R53, UR39, R4 ;  /* 0x0000002735047c23 */ /* 0x000fe20008000004 */
[----:B------:R-:W-:Y:S02]  /*6430*/  HADD2.F32 R0, -RZ, R0.H1_H1 ;  /* 0x30000000ff007230 */ /* 0x000fe40000004100 */
[----:B------:R-:W-:Y:S01]  /*6440*/  FFMA R5, R54, UR39, R5 ;  /* 0x0000002736057c23 */ /* 0x000fe20008000005 */
[C---:B------:R-:W-:Y:S01]  /*6450*/  FMUL R9, R42.reuse, R9 ;  /* 0x000000092a097220 */ /* 0x040fe20000400000 */
[--C-:B------:R-:W-:Y:S02]  /*6460*/  HADD2.F32 R13, -RZ, R57.reuse.H0_H0 ;  /* 0x20000039ff0d7230 */ /* 0x100fe40000004100 */
[----:B------:R-:W-:Y:S01]  /*6470*/  FFMA R6, R55, UR39, R6 ;  /* 0x0000002737067c23 */ /* 0x000fe20008000006 */
[----:B------:R-:W-:Y:S02]  /*6480*/  HADD2.F32 R12, -RZ, R57.H1_H1 ;  /* 0x30000039ff0c7230 */ /* 0x000fe40000004100 */
[----:B------:R-:W-:Y:S01]  /*6490*/  FMUL R10, R42, R10 ;  /* 0x0000000a2a0a7220 */ /* 0x000fe20000400000 */
[----:B------:R-:W-:Y:S01]  /*64a0*/  FFMA R7, R56, UR39, R7 ;  /* 0x0000002738077c23 */ /* 0x000fe20008000007 */
[----:B------:R-:W-:Y:S01]  /*64b0*/  FMUL R11, R42, R11 ;  /* 0x0000000b2a0b7220 */ /* 0x000fe20000400000 */
[----:B------:R-:W-:Y:S01]  /*64c0*/  FFMA R8, R3, UR39, R8 ;  /* 0x0000002703087c23 */ /* 0x000fe20008000008 */
[----:B------:R-:W-:Y:S01]  /*64d0*/  FFMA R9, R0, UR39, R9 ;  /* 0x0000002700097c23 */ /* 0x000fe20008000009 */
[----:B------:R-:W-:Y:S01]  /*64e0*/  FFMA R10, R13, UR39, R10 ;  /* 0x000000270d0a7c23 */ /* 0x000fe2000800000a */
[----:B------:R-:W-:Y:S01]  /*64f0*/  FFMA R11, R12, UR39, R11 ;  /* 0x000000270c0b7c23 */ /* 0x000fe2000800000b */
[----:B------:R-:W-:Y:S01]  /*6500*/  F2FP.SATFINITE.E4M3.F32.PACK_AB_MERGE_C R83, R39, R38, RZ ;  /* 0x000000262753723e */ /* 0x000fe200048070ff */
[----:B------:R-:W-:Y:S01]  /*6510*/  UIADD3 UR16, UPT, UPT, UR38, 0x1, URZ ;  /* 0x0000000126107890 */ /* 0x000fe2000fffe0ff */
[----:B------:R-:W-:Y:S01]  /*6520*/  F2FP.SATFINITE.E4M3.F32.PACK_AB_MERGE_C R84, R27, R26, RZ ;  /* 0x0000001a1b54723e */ /* 0x000fe200048070ff */
[----:B------:R-:W-:Y:S01]  /*6530*/  BSSY.RECONVERGENT B0, `(.L_x_101) ;  /* 0x0000029000007945 */ /* 0x000fe20003800200 */
[----:B------:R-:W-:Y:S02]  /*6540*/  F2FP.SATFINITE.E4M3.F32.PACK_AB_MERGE_C R81, R31, R30, RZ ;  /* 0x0000001e1f51723e */ /* 0x000fe400048070ff */
[----:B------:R-:W-:Y:S02]  /*6550*/  F2FP.SATFINITE.E4M3.F32.PACK_AB_MERGE_C R88, R7, R6, RZ ;  /* 0x000000060758723e */ /* 0x000fe400048070ff */
[----:B------:R-:W-:Y:S02]  /*6560*/  F2FP.SATFINITE.E4M3.F32.PACK_AB_MERGE_C R89, R11, R10, RZ ;  /* 0x0000000a0b59723e */ /* 0x000fe400048070ff */
[----:B------:R-:W-:Y:S02]  /*6570*/  F2FP.SATFINITE.E4M3.F32.PACK_AB_MERGE_C R83, R37, R36, R83 ;  /* 0x000000242553723e */ /* 0x000fe40004807053 */
[----:B------:R-:W-:Y:S02]  /*6580*/  F2FP.SATFINITE.E4M3.F32.PACK_AB_MERGE_C R84, R25, R24, R84 ;  /* 0x000000181954723e */ /* 0x000fe40004807054 */
[----:B------:R-:W-:Y:S01]  /*6590*/  F2FP.SATFINITE.E4M3.F32.PACK_AB_MERGE_C R85, R29, R28, R81 ;  /* 0x0000001c1d55723e */ /* 0x000fe20004807051 */
[----:B------:R1:W-:Y:S01]  /*65a0*/  STS.64 [R72+UR46+0xe00], R82 ;  /* 0x000e005248007988 */ /* 0x0003e20008000a2e */
[----:B------:R-:W-:Y:S02]  /*65b0*/  F2FP.SATFINITE.E4M3.F32.PACK_AB_MERGE_C R86, R5, R4, R88 ;  /* 0x000000040556723e */ /* 0x000fe40004807058 */
[----:B------:R-:W-:Y:S03]  /*65c0*/  F2FP.SATFINITE.E4M3.F32.PACK_AB_MERGE_C R87, R9, R8, R89 ;  /* 0x000000080957723e */ /* 0x000fe60004807059 */
[----:B------:R1:W-:Y:S06]  /*65d0*/  STS.64 [R72+UR46+0x1200], R84 ;  /* 0x0012005448007988 */ /* 0x0003ec0008000a2e */
[----:B------:R1:W-:Y:S01]  /*65e0*/  STS.64 [R72+UR46+0x1600], R86 ;  /* 0x0016005648007988 */ /* 0x0003e20008000a2e */
[----:B------:R-:W-:Y:S01]  /*65f0*/  @!PT LDS RZ, [RZ] ;  /* 0x00000000fffff984 */ /* 0x000fe20000000800 */
[----:B------:R-:W-:Y:S01]  /*6600*/  @!PT LDS RZ, [RZ] ;  /* 0x00000000fffff984 */ /* 0x000fe20000000800 */
[----:B------:R-:W-:Y:S01]  /*6610*/  @!PT LDS RZ, [RZ] ;  /* 0x00000000fffff984 */ /* 0x000fe20000000800 */
[----:B------:R-:W-:Y:S01]  /*6620*/  @!PT LDS RZ, [RZ] ;  /* 0x00000000fffff984 */ /* 0x000fe20000000800 */
[----:B------:R3:W-:Y:S06]  /*6630*/  MEMBAR.ALL.CTA ;  /* 0x0000000000007992 */ /* 0x0007ec0000008000 */
[----:B---3--:R-:W3:Y:S02]  /*6640*/  FENCE.VIEW.ASYNC.S ;  /* 0x00000000000073c6 */ /* 0x008ee40000000000 */
[----:B---3--:R-:W-:Y:S06]  /*6650*/  BAR.SYNC.DEFER_BLOCKING 0x1, 0x80 ;  /* 0x0042000000007b1d */ /* 0x008fec0000010000 */
[----:B------:R-:W-:Y:S05]  /*6660*/  @P0 BRA `(.L_x_102) ;  /* 0x0000000000540947 */ /* 0x000fea0003800000 */
[----:B------:R-:W-:Y:S01]  /*6670*/  R2UR UR13, R65 ;  /* 0x00000000410d72ca */ /* 0x000fe200000e0000 */
[----:B------:R-:W-:Y:S01]  /*6680*/  UIADD3 UR18, UP0, UPT, UR48, 0x680, URZ ;  /* 0x0000068030127890 */ /* 0x000fe2000ff1e0ff */
[----:B------:R-:W-:Y:S01]  /*6690*/  R2UR UR14, R67 ;  /* 0x00000000430e72ca */ /* 0x000fe200000e0000 */
[----:B------:R-:W-:Y:S02]  /*66a0*/  UIADD3 UR12, UPT, UPT, UR46, 0xe00, URZ ;  /* 0x00000e002e0c7890 */ /* 0x000fe4000fffe0ff */
[----:B------:R-:W-:Y:S01]  /*66b0*/  UIADD3.X UR19, UPT, UPT, URZ, UR49, URZ, UP0, !UPT ;  /* 0x00000031ff137290 */ /* 0x000fe200087fe4ff */
[----:B------:R-:W-:Y:S01]  /*66c0*/  UMOV UR15, UR36 ;  /* 0x00000024000f7c82 */ /* 0x000fe20008000000 */
[----:B------:R-:W-:Y:S01]  /*66d0*/  UIADD3 UR8, UPT, UPT, UR46, 0x1200, URZ ;  /* 0x000012002e087890 */ /* 0x000fe2000fffe0ff */
[----:B------:R-:W-:Y:S01]  /*66e0*/  UMOV UR11, UR36 ;  /* 0x00000024000b7c82 */ /* 0x000fe20008000000 */
[----:B------:R-:W-:Y:S04]  /*66f0*/  UIADD3 UR4, UPT, UPT, UR46, 0x1600, URZ ;  /* 0x000016002e047890 */ /* 0x000fe8000fffe0ff */
[----:B------:R-:W-:Y:S02]  /*6700*/  UIMAD UR13, UR13, 0x30, URZ ;  /* 0x000000300d0d78a4 */ /* 0x000fe4000f8e02ff */
[----:B------:R-:W-:Y:S02]  /*6710*/  USHF.L.U32 UR14, UR14, 0x6, URZ ;  /* 0x000000060e0e7899 */ /* 0x000fe400080006ff */
[----:B------:R-:W-:Y:S02]  /*6720*/  UIADD3 UR9, UPT, UPT, UR13, 0x10, URZ ;  /* 0x000000100d097890 */ /* 0x000fe4000fffe0ff */
[----:B------:R-:W-:Y:S01]  /*6730*/  UIADD3 UR5, UPT, UPT, UR13, 0x20, URZ ;  /* 0x000000200d057890 */ /* 0x000fe2000fffe0ff */
[----:B------:R-:W-:Y:S02]  /*6740*/  UMOV UR7, UR36 ;  /* 0x0000002400077c82 */ /* 0x000fe40008000000 */
[----:B------:R-:W-:Y:S01]  /*6750*/  UMOV UR10, UR14 ;  /* 0x0000000e000a7c82 */ /* 0x000fe20008000000 */
[----:B------:R-:W-:Y:S01]  /*6760*/  UMOV UR6, UR14 ;  /* 0x0000000e00067c82 */ /* 0x000fe20008000000 */
[----:B------:R3:W-:Y:S02]  /*6770*/  UTMASTG.3D [UR12], [UR18] ;  /* 0x0000000c120073b5 */ /* 0x0007e40008010000 */
[----:B------:R3:W-:Y:S02]  /*6780*/  UTMASTG.3D [UR8], [UR18] ;  /* 0x00000008120073b5 */ /* 0x0007e40008010000 */
[----:B------:R3:W-:Y:S01]  /*6790*/  UTMASTG.3D [UR4], [UR18] ;  /* 0x00000004120073b5 */ /* 0x0007e20008010000 */
[----:B------:R0:W-:Y:S01]  /*67a0*/  UTMACMDFLUSH ;  /* 0x00000000000079b7 */ /* 0x0001e20000000000 */
[----:B---3--:R-:W-:Y:S04]  /*67b0*/  DEPBAR.LE SB0, 0x0 ;  /* 0x000080000000791a */ /* 0x008fe80000000000 */
.L_x_102:
[----:B------:R-:W-:Y:S05]  /*67c0*/  BSYNC.RECONVERGENT B0 ;  /* 0x0000000000007941 */ /* 0x000fea0003800200 */
.L_x_101:
[----:B------:R-:W-:Y:S01]  /*67d0*/  BAR.SYNC.DEFER_BLOCKING 0x1, 0x80 ;  /* 0x0042000000007b1d */ /* 0x000fe20000010000 */
[----:B------:R-:W-:Y:S01]  /*67e0*/  ISETP.NE.AND P1, PT, R79, RZ, PT ;  /* 0x000000ff4f00720c */ /* 0x000fe20003f25270 */
[----:B------:R-:W-:Y:S01]  /*67f0*/  UISETP.NE.AND UP0, UPT, UR16, 0x4, UPT ;  /* 0x000000041000788c */ /* 0x000fe2000bf05270 */
[C---:B------:R-:W-:Y:S01]  /*6800*/  ISETP.NE.AND P0, PT, R80.reuse, 0x2, PT ;  /* 0x000000025000780c */ /* 0x040fe20003f05270 */
[----:B------:R-:W-:Y:S02]  /*6810*/  IMAD.IADD R65, R41, 0x1, R64 ;  /* 0x0000000129417824 */ /* 0x000fe400078e0240 */
[----:B------:R-:W-:Y:S01]  /*6820*/  USEL UR4, URZ, 0x1, UP0 ;  /* 0x00000001ff047887 */ /* 0x000fe20008000000 */
[----:B------:R-:W-:Y:S01]  /*6830*/  SEL R3, RZ, 0x1, P0 ;  /* 0x00000001ff037807 */ /* 0x000fe20000000000 */
[----:B------:R-:W-:Y:S01]  /*6840*/  USEL UR38, UR16, URZ, UP0 ;  /* 0x000000ff10267287 */ /* 0x000fe20008000000 */
[----:B------:R-:W-:Y:S01]  /*6850*/  SEL R80, R80, RZ, P0 ;  /* 0x000000ff50507207 */ /* 0x000fe20000000000 */
[----:B------:R-:W-:Y:S01]  /*6860*/  IMAD.IADD R67, R43, 0x1, R66 ;  /* 0x000000012b437824 */ /* 0x000fe200078e0242 */
[----:B------:R-:W-:Y:S02]  /*6870*/  LOP3.LUT R76, R76, R3, RZ, 0x3c, !PT ;  /* 0x000000034c4c7212 */ /* 0x000fe400078e3cff */
[----:B------:R-:W-:Y:S02]  /*6880*/  LOP3.LUT R77, R77, UR4, RZ, 0x3c, !PT ;  /* 0x000000044d4d7c12 */ /* 0x000fe4000f8e3cff */
[----:B------:R-:W-:Y:S01]  /*6890*/  @P1 R2UR UR36, R74 ;  /* 0x000000004a2412ca */ /* 0x000fe200000e0000 */
[----:B------:R-:W-:Y:S03]  /*68a0*/  @!UPT UIADD3 URZ, UPT, UPT, URZ, URZ, URZ ;  /* 0x000000fffffff290 */ /* 0x000fe6000fffe0ff */
[----:B------:R-:W-:Y:S11]  /*68b0*/  @P1 BRA `(.L_x_103) ;  /* 0xffffffe400a41947 */ /* 0x000ff6000383ffff */
[----:B------:R-:W-:Y:S05]  /*68c0*/  EXIT ;  /* 0x000000000000794d */ /* 0x000fea0003800000 */
.L_x_20:
[----:B--2---:R2:W1:Y:S02]  /*68d0*/  SYNCS.PHASECHK.TRANS64.TRYWAIT P0, [R3+URZ+0x180], R2 ;  /* 0x00018002030075a7 */ /* 0x00446400080011ff */
[----:B-1----:R-:W-:Y:S05]  /*68e0*/  @!P0 NANOSLEEP.SYNCS 0x989680 ;  /* 0x009896800000895d */ /* 0x002fea0003900000 */
[----:B------:R-:W1:Y:S02]  /*68f0*/  @!P0 SYNCS.PHASECHK.TRANS64 P0, [R3+URZ+0x180], R2 ;  /* 0x00018002030085a7 */ /* 0x000e6400080010ff */
[----:B-1----:R-:W-:Y:S05]  /*6900*/  @!P0 BRA `(.L_x_20) ;  /* 0xfffffffc00f08947 */ /* 0x002fea000383ffff */
[----:B------:R-:W-:Y:S05]  /*6910*/  BRA `(.L_x_104) ;  /* 0xffffffac007c7947 */ /* 0x000fea000383ffff */
.L_x_23:
[----:B-1----:R-:W-:Y:S07]  /*6920*/  MOV R2, UR33 ;  /* 0x0000002100027c02 */ /* 0x002fee0008000f00 */
.L_x_105:
[----:B-1----:R1:W2:Y:S02]  /*6930*/  SYNCS.PHASECHK.TRANS64.TRYWAIT P0, [R2+URZ+0x78], R5 ;  /* 0x00007805020075a7 */ /* 0x0022a400080011ff */
[----:B--2---:R-:W-:Y:S05]  /*6940*/  @!P0 NANOSLEEP.SYNCS 0x989680 ;  /* 0x009896800000895d */ /* 0x004fea0003900000 */
[----:B------:R-:W2:Y:S02]  /*6950*/  @!P0 SYNCS.PHASECHK.TRANS64 P0, [R2+URZ+0x78], R5 ;  /* 0x00007805020085a7 */ /* 0x000ea400080010ff */
[----:B--2---:R-:W-:Y:S05]  /*6960*/  @!P0 BRA `(.L_x_105) ;  /* 0xfffffffc00f08947 */ /* 0x004fea000383ffff */
[----:B------:R-:W-:Y:S05]  /*6970*/  BRA `(.L_x_22) ;  /* 0xffffffac00cc7947 */ /* 0x000fea000383ffff */
.L_x_29:
[----:B-1----:R-:W-:Y:S07]  /*6980*/  MOV R2, UR17 ;  /* 0x0000001100027c02 */ /* 0x002fee0008000f00 */
.L_x_106:
[----:B-1----:R1:W2:Y:S02]  /*6990*/  SYNCS.PHASECHK.TRANS64.TRYWAIT P0, [R2+URZ+0x78], R5 ;  /* 0x00007805020075a7 */ /* 0x0022a400080011ff */
[----:B--2---:R-:W-:Y:S05]  /*69a0*/  @!P0 NANOSLEEP.SYNCS 0x989680 ;  /* 0x009896800000895d */ /* 0x004fea0003900000 */
[----:B------:R-:W2:Y:S02]  /*69b0*/  @!P0 SYNCS.PHASECHK.TRANS64 P0, [R2+URZ+0x78], R5 ;  /* 0x00007805020085a7 */ /* 0x000ea400080010ff */
[----:B--2---:R-:W-:Y:S05]  /*69c0*/  @!P0 BRA `(.L_x_106) ;  /* 0xfffffffc00f08947 */ /* 0x004fea000383ffff */
[----:B------:R-:W-:Y:S05]  /*69d0*/  BRA `(.L_x_28) ;  /* 0xffffffb000747947 */ /* 0x000fea000383ffff */
.L_x_33:
[----:B-1----:R1:W2:Y:S02]  /*69e0*/  SYNCS.PHASECHK.TRANS64.TRYWAIT P0, [R2+URZ+0x110], R3 ;  /* 0x00011003020075a7 */ /* 0x0022a400080011ff */
[----:B--2---:R-:W-:Y:S05]  /*69f0*/  @!P0 NANOSLEEP.SYNCS 0x989680 ;  /* 0x009896800000895d */ /* 0x004fea0003900000 */
[----:B------:R-:W2:Y:S02]  /*6a00*/  @!P0 SYNCS.PHASECHK.TRANS64 P0, [R2+URZ+0x110], R3 ;  /* 0x00011003020085a7 */ /* 0x000ea400080010ff */
[----:B--2---:R-:W-:Y:S05]  /*6a10*/  @!P0 BRA `(.L_x_33) ;  /* 0xfffffffc00f08947 */ /* 0x004fea000383ffff */
[----:B------:R-:W-:Y:S05]  /*6a20*/  BRA `(.L_x_107) ;  /* 0xffffffb400047947 */ /* 0x000fea000383ffff */
.L_x_37:
[----:B----4-:R-:W-:-:S07]  /*6a30*/  MOV R0, UR5 ;  /* 0x0000000500007c02 */ /* 0x010fce0008000f00 */
.L_x_108:
[----:B-1----:R1:W2:Y:S02]  /*6a40*/  SYNCS.PHASECHK.TRANS64.TRYWAIT P0, [R0+URZ], R3 ;  /* 0x00000003000075a7 */ /* 0x0022a400080011ff */
[----:B--2---:R-:W-:Y:S05]  /*6a50*/  @!P0 NANOSLEEP.SYNCS 0x989680 ;  /* 0x009896800000895d */ /* 0x004fea0003900000 */
[----:B------:R-:W2:Y:S02]  /*6a60*/  @!P0 SYNCS.PHASECHK.TRANS64 P0, [R0+URZ], R3 ;  /* 0x00000003000085a7 */ /* 0x000ea400080010ff */
[----:B--2---:R-:W-:Y:S05]  /*6a70*/  @!P0 BRA `(.L_x_108) ;  /* 0xfffffffc00f08947 */ /* 0x004fea000383ffff */
[----:B------:R-:W-:Y:S05]  /*6a80*/  BRA `(.L_x_109) ;  /* 0xffffffb800747947 */ /* 0x000fea000383ffff */
.L_x_38:
[----:B----4-:R-:W-:-:S07]  /*6a90*/  MOV R0, UR5 ;  /* 0x0000000500007c02 */ /* 0x010fce0008000f00 */
.L_x_110:
[----:B-1----:R1:W2:Y:S02]  /*6aa0*/  SYNCS.PHASECHK.TRANS64.TRYWAIT P0, [R0+URZ], R3 ;  /* 0x00000003000075a7 */ /* 0x0022a400080011ff */
[----:B--2---:R-:W-:Y:S05]  /*6ab0*/  @!P0 NANOSLEEP.SYNCS 0x989680 ;  /* 0x009896800000895d */ /* 0x004fea0003900000 */
[----:B------:R-:W2:Y:S02]  /*6ac0*/  @!P0 SYNCS.PHASECHK.TRANS64 P0, [R0+URZ], R3 ;  /* 0x00000003000085a7 */ /* 0x000ea400080010ff */
[----:B--2---:R-:W-:Y:S05]  /*6ad0*/  @!P0 BRA `(.L_x_110) ;  /* 0xfffffffc00f08947 */ /* 0x004fea000383ffff */
[----:B------:R-:W-:Y:S05]  /*6ae0*/  BRA `(.L_x_111) ;  /* 0xffffffb800807947 */ /* 0x000fea000383ffff */
.L_x_39:
[----:B----4-:R-:W-:-:S07]  /*6af0*/  MOV R0, UR5 ;  /* 0x0000000500007c02 */ /* 0x010fce0008000f00 */
.L_x_112:
[----:B-1----:R1:W2:Y:S02]  /*6b00*/  SYNCS.PHASECHK.TRANS64.TRYWAIT P0, [R0+URZ], R3 ;  /* 0x00000003000075a7 */ /* 0x0022a400080011ff */
[----:B--2---:R-:W-:Y:S05]  /*6b10*/  @!P0 NANOSLEEP.SYNCS 0x989680 ;  /* 0x009896800000895d */ /* 0x004fea0003900000 */
[----:B------:R-:W2:Y:S02]  /*6b20*/  @!P0 SYNCS.PHASECHK.TRANS64 P0, [R0+URZ], R3 ;  /* 0x00000003000085a7 */ /* 0x000ea400080010ff */
[----:B--2---:R-:W-:Y:S05]  /*6b30*/  @!P0 BRA `(.L_x_112) ;  /* 0xfffffffc00f08947 */ /* 0x004fea000383ffff */
[----:B------:R-:W-:Y:S05]  /*6b40*/  BRA `(.L_x_113) ;  /* 0xffffffb8008c7947 */ /* 0x000fea000383ffff */
.L_x_40:
[----:B----4-:R-:W-:-:S07]  /*6b50*/  MOV R0, UR5 ;  /* 0x0000000500007c02 */ /* 0x010fce0008000f00 */
.L_x_114:
[----:B-1----:R1:W2:Y:S02]  /*6b60*/  SYNCS.PHASECHK.TRANS64.TRYWAIT P0, [R0+URZ], R3 ;  /* 0x00000003000075a7 */ /* 0x0022a400080011ff */
[----:B--2---:R-:W-:Y:S05]  /*6b70*/  @!P0 NANOSLEEP.SYNCS 0x989680 ;  /* 0x009896800000895d */ /* 0x004fea0003900000 */
[----:B------:R-:W2:Y:S02]  /*6b80*/  @!P0 SYNCS.PHASECHK.TRANS64 P0, [R0+URZ], R3 ;  /* 0x00000003000085a7 */ /* 0x000ea400080010ff */
[----:B--2---:R-:W-:Y:S05]  /*6b90*/  @!P0 BRA `(.L_x_114) ;  /* 0xfffffffc00f08947 */ /* 0x004fea000383ffff */
[----:B------:R-:W-:Y:S05]  /*6ba0*/  BRA `(.L_x_115) ;  /* 0xffffffb800987947 */ /* 0x000fea000383ffff */
.L_x_41:
[----:B----4-:R-:W-:-:S07]  /*6bb0*/  MOV R0, UR5 ;  /* 0x0000000500007c02 */ /* 0x010fce0008000f00 */
.L_x_116:
[----:B-1----:R1:W2:Y:S02]  /*6bc0*/  SYNCS.PHASECHK.TRANS64.TRYWAIT P0, [R0+URZ], R3 ;  /* 0x00000003000075a7 */ /* 0x0022a400080011ff */
[----:B--2---:R-:W-:Y:S05]  /*6bd0*/  @!P0 NANOSLEEP.SYNCS 0x989680 ;  /* 0x009896800000895d */ /* 0x004fea0003900000 */
[----:B------:R-:W2:Y:S02]  /*6be0*/  @!P0 SYNCS.PHASECHK.TRANS64 P0, [R0+URZ], R3 ;  /* 0x00000003000085a7 */ /* 0x000ea400080010ff */
[----:B--2---:R-:W-:Y:S05]  /*6bf0*/  @!P0 BRA `(.L_x_116) ;  /* 0xfffffffc00f08947 */ /* 0x004fea000383ffff */
[----:B------:R-:W-:Y:S05]  /*6c00*/  BRA `(.L_x_117) ;  /* 0xffffffb800a47947 */ /* 0x000fea000383ffff */
.L_x_42:
[----:B----4-:R-:W-:-:S07]  /*6c10*/  MOV R0, UR5 ;  /* 0x0000000500007c02 */ /* 0x010fce0008000f00 */
.L_x_118:
[----:B-1----:R1:W2:Y:S02]  /*6c20*/  SYNCS.PHASECHK.TRANS64.TRYWAIT P0, [R0+URZ], R3 ;  /* 0x00000003000075a7 */ /* 0x0022a400080011ff */
[----:B--2---:R-:W-:Y:S05]  /*6c30*/  @!P0 NANOSLEEP.SYNCS 0x989680 ;  /* 0x009896800000895d */ /* 0x004fea0003900000 */
[----:B------:R-:W2:Y:S02]  /*6c40*/  @!P0 SYNCS.PHASECHK.TRANS64 P0, [R0+URZ], R3 ;  /* 0x00000003000085a7 */ /* 0x000ea400080010ff */
[----:B--2---:R-:W-:Y:S05]  /*6c50*/  @!P0 BRA `(.L_x_118) ;  /* 0xfffffffc00f08947 */ /* 0x004fea000383ffff */
[----:B------:R-:W-:Y:S05]  /*6c60*/  BRA `(.L_x_119) ;  /* 0xffffffb800b07947 */ /* 0x000fea000383ffff */
.L_x_43:
[----:B----4-:R-:W-:-:S07]  /*6c70*/  MOV R0, UR5 ;  /* 0x0000000500007c02 */ /* 0x010fce0008000f00 */
.L_x_120:
[----:B-1----:R1:W2:Y:S02]  /*6c80*/  SYNCS.PHASECHK.TRANS64.TRYWAIT P0, [R0+URZ], R3 ;  /* 0x00000003000075a7 */ /* 0x0022a400080011ff */
[----:B--2---:R-:W-:Y:S05]  /*6c90*/  @!P0 NANOSLEEP.SYNCS 0x989680 ;  /* 0x009896800000895d */ /* 0x004fea0003900000 */
[----:B------:R-:W2:Y:S02]  /*6ca0*/  @!P0 SYNCS.PHASECHK.TRANS64 P0, [R0+URZ], R3 ;  /* 0x00000003000085a7 */ /* 0x000ea400080010ff */
[----:B--2---:R-:W-:Y:S05]  /*6cb0*/  @!P0 BRA `(.L_x_120) ;  /* 0xfffffffc00f08947 */ /* 0x004fea000383ffff */
[----:B------:R-:W-:Y:S05]  /*6cc0*/  BRA `(.L_x_121) ;  /* 0xffffffb800bc7947 */ /* 0x000fea000383ffff */
.L_x_44:
[----:B----4-:R-:W-:-:S07]  /*6cd0*/  MOV R0, UR5 ;  /* 0x0000000500007c02 */ /* 0x010fce0008000f00 */
.L_x_122:
[----:B-1----:R1:W2:Y:S02]  /*6ce0*/  SYNCS.PHASECHK.TRANS64.TRYWAIT P0, [R0+URZ], R3 ;  /* 0x00000003000075a7 */ /* 0x0022a400080011ff */
[----:B--2---:R-:W-:Y:S05]  /*6cf0*/  @!P0 NANOSLEEP.SYNCS 0x989680 ;  /* 0x009896800000895d */ /* 0x004fea0003900000 */
[----:B------:R-:W2:Y:S02]  /*6d00*/  @!P0 SYNCS.PHASECHK.TRANS64 P0, [R0+URZ], R3 ;  /* 0x00000003000085a7 */ /* 0x000ea400080010ff */
[----:B--2---:R-:W-:Y:S05]  /*6d10*/  @!P0 BRA `(.L_x_122) ;  /* 0xfffffffc00f08947 */ /* 0x004fea000383ffff */
[----:B------:R-:W-:Y:S05]  /*6d20*/  BRA `(.L_x_123) ;  /* 0xffffffb800c87947 */ /* 0x000fea000383ffff */
.L_x_45:
[----:B----4-:R-:W-:-:S07]  /*6d30*/  MOV R0, UR5 ;  /* 0x0000000500007c02 */ /* 0x010fce0008000f00 */
.L_x_124:
[----:B-1----:R1:W2:Y:S02]  /*6d40*/  SYNCS.PHASECHK.TRANS64.TRYWAIT P0, [R0+URZ], R3 ;  /* 0x00000003000075a7 */ /* 0x0022a400080011ff */
[----:B--2---:R-:W-:Y:S05]  /*6d50*/  @!P0 NANOSLEEP.SYNCS 0x989680 ;  /* 0x009896800000895d */ /* 0x004fea0003900000 */
[----:B------:R-:W2:Y:S02]  /*6d60*/  @!P0 SYNCS.PHASECHK.TRANS64 P0, [R0+URZ], R3 ;  /* 0x00000003000085a7 */ /* 0x000ea400080010ff */
[----:B--2---:R-:W-:Y:S05]  /*6d70*/  @!P0 BRA `(.L_x_124) ;  /* 0xfffffffc00f08947 */ /* 0x004fea000383ffff */
[----:B------:R-:W-:Y:S05]  /*6d80*/  BRA `(.L_x_125) ;  /* 0xffffffb800d47947 */ /* 0x000fea000383ffff */
.L_x_46:
[----:B----4-:R-:W-:-:S07]  /*6d90*/  MOV R0, UR5 ;  /* 0x0000000500007c02 */ /* 0x010fce0008000f00 */
.L_x_126:
[----:B-1----:R1:W2:Y:S02]  /*6da0*/  SYNCS.PHASECHK.TRANS64.TRYWAIT P0, [R0+URZ], R3 ;  /* 0x00000003000075a7 */ /* 0x0022a400080011ff */
[----:B--2---:R-:W-:Y:S05]  /*6db0*/  @!P0 NANOSLEEP.SYNCS 0x989680 ;  /* 0x009896800000895d */ /* 0x004fea0003900000 */
[----:B------:R-:W2:Y:S02]  /*6dc0*/  @!P0 SYNCS.PHASECHK.TRANS64 P0, [R0+URZ], R3 ;  /* 0x00000003000085a7 */ /* 0x000ea400080010ff */
[----:B--2---:R-:W-:Y:S05]  /*6dd0*/  @!P0 BRA `(.L_x_126) ;  /* 0xfffffffc00f08947 */ /* 0x004fea000383ffff */
[----:B------:R-:W-:Y:S05]  /*6de0*/  BRA `(.L_x_127) ;  /* 0xffffffb800e07947 */ /* 0x000fea000383ffff */
.L_x_47:
[----:B----4-:R-:W-:-:S07]  /*6df0*/  MOV R0, UR5 ;  /* 0x0000000500007c02 */ /* 0x010fce0008000f00 */
.L_x_128:
[----:B-1----:R1:W2:Y:S02]  /*6e00*/  SYNCS.PHASECHK.TRANS64.TRYWAIT P0, [R0+URZ], R3 ;  /* 0x00000003000075a7 */ /* 0x0022a400080011ff */
[----:B--2---:R-:W-:Y:S05]  /*6e10*/  @!P0 NANOSLEEP.SYNCS 0x989680 ;  /* 0x009896800000895d */ /* 0x004fea0003900000 */
[----:B------:R-:W2:Y:S02]  /*6e20*/  @!P0 SYNCS.PHASECHK.TRANS64 P0, [R0+URZ], R3 ;  /* 0x00000003000085a7 */ /* 0x000ea400080010ff */
[----:B--2---:R-:W-:Y:S05]  /*6e30*/  @!P0 BRA `(.L_x_128) ;  /* 0xfffffffc00f08947 */ /* 0x004fea000383ffff */
[----:B------:R-:W-:Y:S05]  /*6e40*/  BRA `(.L_x_129) ;  /* 0xffffffb800ec7947 */ /* 0x000fea000383ffff */
.L_x_48:
[----:B----4-:R-:W-:-:S07]  /*6e50*/  MOV R0, UR5 ;  /* 0x0000000500007c02 */ /* 0x010fce0008000f00 */
.L_x_130:
[----:B-1----:R1:W2:Y:S02]  /*6e60*/  SYNCS.PHASECHK.TRANS64.TRYWAIT P0, [R0+URZ], R3 ;  /* 0x00000003000075a7 */ /* 0x0022a400080011ff */
[----:B--2---:R-:W-:Y:S05]  /*6e70*/  @!P0 NANOSLEEP.SYNCS 0x989680 ;  /* 0x009896800000895d */ /* 0x004fea0003900000 */
[----:B------:R-:W2:Y:S02]  /*6e80*/  @!P0 SYNCS.PHASECHK.TRANS64 P0, [R0+URZ], R3 ;  /* 0x00000003000085a7 */ /* 0x000ea400080010ff */
[----:B--2---:R-:W-:Y:S05]  /*6e90*/  @!P0 BRA `(.L_x_130) ;  /* 0xfffffffc00f08947 */ /* 0x004fea000383ffff */
[----:B------:R-:W-:Y:S05]  /*6ea0*/  BRA `(.L_x_131) ;  /* 0xffffffb800f87947 */ /* 0x000fea000383ffff */
.L_x_49:
[----:B----4-:R-:W-:-:S07]  /*6eb0*/  MOV R0, UR5 ;  /* 0x0000000500007c02 */ /* 0x010fce0008000f00 */
.L_x_132:
[----:B-1----:R1:W2:Y:S02]  /*6ec0*/  SYNCS.PHASECHK.TRANS64.TRYWAIT P0, [R0+URZ], R3 ;  /* 0x00000003000075a7 */ /* 0x0022a400080011ff */
[----:B--2---:R-:W-:Y:S05]  /*6ed0*/  @!P0 NANOSLEEP.SYNCS 0x989680 ;  /* 0x009896800000895d */ /* 0x004fea0003900000 */
[----:B------:R-:W2:Y:S02]  /*6ee0*/  @!P0 SYNCS.PHASECHK.TRANS64 P0, [R0+URZ], R3 ;  /* 0x00000003000085a7 */ /* 0x000ea400080010ff */
[----:B--2---:R-:W-:Y:S05]  /*6ef0*/  @!P0 BRA `(.L_x_132) ;  /* 0xfffffffc00f08947 */ /* 0x004fea000383ffff */
[----:B------:R-:W-:Y:S05]  /*6f00*/  BRA `(.L_x_133) ;  /* 0xffffffbc00047947 */ /* 0x000fea000383ffff */
.L_x_50:
[----:B----4-:R-:W-:-:S07]  /*6f10*/  MOV R0, UR5 ;  /* 0x0000000500007c02 */ /* 0x010fce0008000f00 */
.L_x_134:
[----:B-1----:R1:W2:Y:S02]  /*6f20*/  SYNCS.PHASECHK.TRANS64.TRYWAIT P0, [R0+URZ], R3 ;  /* 0x00000003000075a7 */ /* 0x0022a400080011ff */
[----:B--2---:R-:W-:Y:S05]  /*6f30*/  @!P0 NANOSLEEP.SYNCS 0x989680 ;  /* 0x009896800000895d */ /* 0x004fea0003900000 */
[----:B------:R-:W2:Y:S02]  /*6f40*/  @!P0 SYNCS.PHASECHK.TRANS64 P0, [R0+URZ], R3 ;  /* 0x00000003000085a7 */ /* 0x000ea400080010ff */
[----:B--2---:R-:W-:Y:S05]  /*6f50*/  @!P0 BRA `(.L_x_134) ;  /* 0xfffffffc00f08947 */ /* 0x004fea000383ffff */
[----:B------:R-:W-:Y:S05]  /*6f60*/  BRA `(.L_x_135) ;  /* 0xffffffbc00107947 */ /* 0x000fea000383ffff */
.L_x_53:
[----:B-1----:R1:W2:Y:S02]  /*6f70*/  SYNCS.PHASECHK.TRANS64.TRYWAIT P0, [R0+URZ+0x170], R5 ;  /* 0x00017005000075a7 */ /* 0x0022a400080011ff */
[----:B--2---:R-:W-:Y:S05]  /*6f80*/  @!P0 NANOSLEEP.SYNCS 0x989680 ;  /* 0x009896800000895d */ /* 0x004fea0003900000 */
[----:B------:R-:W2:Y:S02]  /*6f90*/  @!P0 SYNCS.PHASECHK.TRANS64 P0, [R0+URZ+0x170], R5 ;  /* 0x00017005000085a7 */ /* 0x000ea400080010ff */
[----:B--2---:R-:W-:Y:S05]  /*6fa0*/  @!P0 BRA `(.L_x_53) ;  /* 0xfffffffc00f08947 */ /* 0x004fea000383ffff */
[----:B------:R-:W-:Y:S05]  /*6fb0*/  BRA `(.L_x_136) ;  /* 0xffffffbc006c7947 */ /* 0x000fea000383ffff */
.L_x_54:
[----:B------:R-:W-:-:S07]  /*6fc0*/  MOV R0, UR5 ;  /* 0x0000000500007c02 */ /* 0x000fce0008000f00 */
.L_x_137:
[----:B-1----:R1:W2:Y:S02]  /*6fd0*/  SYNCS.PHASECHK.TRANS64.TRYWAIT P0, [R0+URZ+0x120], R5 ;  /* 0x00012005000075a7 */ /* 0x0022a400080011ff */
[----:B--2---:R-:W-:Y:S05]  /*6fe0*/  @!P0 NANOSLEEP.SYNCS 0x989680 ;  /* 0x009896800000895d */ /* 0x004fea0003900000 */
[----:B------:R-:W2:Y:S02]  /*6ff0*/  @!P0 SYNCS.PHASECHK.TRANS64 P0, [R0+URZ+0x120], R5 ;  /* 0x00012005000085a7 */ /* 0x000ea400080010ff */
[----:B--2---:R-:W-:Y:S05]  /*7000*/  @!P0 BRA `(.L_x_137) ;  /* 0xfffffffc00f08947 */ /* 0x004fea000383ffff */
[----:B------:R-:W-:Y:S05]  /*7010*/  BRA `(.L_x_138) ;  /* 0xffffffbc007c7947 */ /* 0x000fea000383ffff */
.L_x_55:
[----:B-1----:R1:W2:Y:S02]  /*7020*/  SYNCS.PHASECHK.TRANS64.TRYWAIT P1, [R0+URZ+0x110], R5 ;  /* 0x00011005000075a7 */ /* 0x0022a400080211ff */
[----:B--2---:R-:W-:Y:S05]  /*7030*/  @!P1 NANOSLEEP.SYNCS 0x989680 ;  /* 0x009896800000995d */ /* 0x004fea0003900000 */
[----:B------:R-:W2:Y:S02]  /*7040*/  @!P1 SYNCS.PHASECHK.TRANS64 P1, [R0+URZ+0x110], R5 ;  /* 0x00011005000095a7 */ /* 0x000ea400080210ff */
[----:B--2---:R-:W-:Y:S05]  /*7050*/  @!P1 BRA `(.L_x_55) ;  /* 0xfffffffc00f09947 */ /* 0x004fea000383ffff */
[----:B------:R-:W-:Y:S05]  /*7060*/  BRA `(.L_x_139) ;  /* 0xffffffbc00ac7947 */ /* 0x000fea000383ffff */
.L_x_58:
[----:B------:R-:W-:-:S07]  /*7070*/  MOV R0, UR5 ;  /* 0x0000000500007c02 */ /* 0x000fce0008000f00 */
.L_x_140:
[----:B-1----:R1:W2:Y:S02]  /*7080*/  SYNCS.PHASECHK.TRANS64.TRYWAIT P0, [R0+URZ+0x120], R3 ;  /* 0x00012003000075a7 */ /* 0x0022a400080011ff */
[----:B--2---:R-:W-:Y:S05]  /*7090*/  @!P0 NANOSLEEP.SYNCS 0x989680 ;  /* 0x009896800000895d */ /* 0x004fea0003900000 */
[----:B------:R-:W2:Y:S02]  /*70a0*/  @!P0 SYNCS.PHASECHK.TRANS64 P0, [R0+URZ+0x120], R3 ;  /* 0x00012003000085a7 */ /* 0x000ea400080010ff */
[----:B--2---:R-:W-:Y:S05]  /*70b0*/  @!P0 BRA `(.L_x_140) ;  /* 0xfffffffc00f08947 */ /* 0x004fea000383ffff */
[----:B------:R-:W-:Y:S05]  /*70c0*/  BRA `(.L_x_57) ;  /* 0xffffffc000007947 */ /* 0x000fea000383ffff */
.L_x_65:
[----:B-1----:R1:W2:Y:S02]  /*70d0*/  SYNCS.PHASECHK.TRANS64.TRYWAIT P1, [R0+URZ+0x110], R5 ;  /* 0x00011005000075a7 */ /* 0x0022a400080211ff */
[----:B--2---:R-:W-:Y:S05]  /*70e0*/  @!P1 NANOSLEEP.SYNCS 0x989680 ;  /* 0x009896800000995d */ /* 0x004fea0003900000 */
[----:B------:R-:W2:Y:S02]  /*70f0*/  @!P1 SYNCS.PHASECHK.TRANS64 P1, [R0+URZ+0x110], R5 ;  /* 0x00011005000095a7 */ /* 0x000ea400080210ff */
[----:B--2---:R-:W-:Y:S05]  /*7100*/  @!P1 BRA `(.L_x_65) ;  /* 0xfffffffc00f09947 */ /* 0x004fea000383ffff */
[----:B------:R-:W-:Y:S05]  /*7110*/  BRA `(.L_x_141) ;  /* 0xffffffc400707947 */ /* 0x000fea000383ffff */
.L_x_66:
[----:B------:R-:W-:-:S07]  /*7120*/  MOV R3, UR14 ;  /* 0x0000000e00037c02 */ /* 0x000fce0008000f00 */
.L_x_142:
[----:B-1----:R1:W2:Y:S02]  /*7130*/  SYNCS.PHASECHK.TRANS64.TRYWAIT P0, [R3+URZ+0x150], R0 ;  /* 0x00015000030075a7 */ /* 0x0022a400080011ff */
[----:B--2---:R-:W-:Y:S05]  /*7140*/  @!P0 NANOSLEEP.SYNCS 0x989680 ;  /* 0x009896800000895d */ /* 0x004fea0003900000 */
[----:B------:R-:W2:Y:S02]  /*7150*/  @!P0 SYNCS.PHASECHK.TRANS64 P0, [R3+URZ+0x150], R0 ;  /* 0x00015000030085a7 */ /* 0x000ea400080010ff */
[----:B--2---:R-:W-:Y:S05]  /*7160*/  @!P0 BRA `(.L_x_142) ;  /* 0xfffffffc00f08947 */ /* 0x004fea000383ffff */
[----:B------:R-:W-:Y:S05]  /*7170*/  BRA `(.L_x_143) ;  /* 0xffffffc400bc7947 */ /* 0x000fea000383ffff */
.L_x_69:
[----:B------:R-:W-:Y:S07]  /*7180*/  MOV R0, UR7 ;  /* 0x0000000700007c02 */ /* 0x000fee0008000f00 */
.L_x_144:
[----:B-1----:R1:W2:Y:S02]  /*7190*/  SYNCS.PHASECHK.TRANS64.TRYWAIT P0, [R0+URZ], R3 ;  /* 0x00000003000075a7 */ /* 0x0022a400080011ff */
[----:B--2---:R-:W-:Y:S05]  /*71a0*/  @!P0 NANOSLEEP.SYNCS 0x989680 ;  /* 0x009896800000895d */ /* 0x004fea0003900000 */
[----:B------:R-:W2:Y:S02]  /*71b0*/  @!P0 SYNCS.PHASECHK.TRANS64 P0, [R0+URZ], R3 ;  /* 0x00000003000085a7 */ /* 0x000ea400080010ff */
[----:B--2---:R-:W-:Y:S05]  /*71c0*/  @!P0 BRA `(.L_x_144) ;  /* 0xfffffffc00f08947 */ /* 0x004fea000383ffff */
[----:B------:R-:W-:Y:S05]  /*71d0*/  BRA `(.L_x_68) ;  /* 0xffffffc400d87947 */ /* 0x000fea000383ffff */
.L_x_72:
[----:B------:R-:W-:-:S07]  /*71e0*/  MOV R0, UR5 ;  /* 0x0000000500007c02 */ /* 0x000fce0008000f00 */
.L_x_145:
[----:B--2---:R2:W3:Y:S02]  /*71f0*/  SYNCS.PHASECHK.TRANS64.TRYWAIT P0, [R0+URZ], R3 ;  /* 0x00000003000075a7 */ /* 0x0044e400080011ff */
[----:B---3--:R-:W-:Y:S05]  /*7200*/  @!P0 NANOSLEEP.SYNCS 0x989680 ;  /* 0x009896800000895d */ /* 0x008fea0003900000 */
[----:B------:R-:W3:Y:S02]  /*7210*/  @!P0 SYNCS.PHASECHK.TRANS64 P0, [R0+URZ], R3 ;  /* 0x00000003000085a7 */ /* 0x000ee400080010ff */
[----:B---3--:R-:W-:Y:S05]  /*7220*/  @!P0 BRA `(.L_x_145) ;  /* 0xfffffffc00f08947 */ /* 0x008fea000383ffff */
[----:B------:R-:W-:Y:S05]  /*7230*/  BRA `(.L_x_146) ;  /* 0xffffffc800b47947 */ /* 0x000fea000383ffff */
.L_x_73:
[----:B------:R-:W-:-:S07]  /*7240*/  MOV R0, UR5 ;  /* 0x0000000500007c02 */ /* 0x000fce0008000f00 */
.L_x_147:
[----:B--2---:R2:W3:Y:S02]  /*7250*/  SYNCS.PHASECHK.TRANS64.TRYWAIT P0, [R0+URZ], R3 ;  /* 0x00000003000075a7 */ /* 0x0044e400080011ff */
[----:B---3--:R-:W-:Y:S05]  /*7260*/  @!P0 NANOSLEEP.SYNCS 0x989680 ;  /* 0x009896800000895d */ /* 0x008fea0003900000 */
[----:B------:R-:W3:Y:S02]  /*7270*/  @!P0 SYNCS.PHASECHK.TRANS64 P0, [R0+URZ], R3 ;  /* 0x00000003000085a7 */ /* 0x000ee400080010ff */
[----:B---3--:R-:W-:Y:S05]  /*7280*/  @!P0 BRA `(.L_x_147) ;  /* 0xfffffffc00f08947 */ /* 0x008fea000383ffff */
[----:B------:R-:W-:Y:S05]  /*7290*/  BRA `(.L_x_148) ;  /* 0xffffffc800c07947 */ /* 0x000fea000383ffff */
.L_x_74:
[----:B------:R-:W-:-:S07]  /*72a0*/  MOV R0, UR5 ;  /* 0x0000000500007c02 */ /* 0x000fce0008000f00 */
.L_x_149:
[----:B--2---:R2:W3:Y:S02]  /*72b0*/  SYNCS.PHASECHK.TRANS64.TRYWAIT P0, [R0+URZ], R3 ;  /* 0x00000003000075a7 */ /* 0x0044e400080011ff */
[----:B---3--:R-:W-:Y:S05]  /*72c0*/  @!P0 NANOSLEEP.SYNCS 0x989680 ;  /* 0x009896800000895d */ /* 0x008fea0003900000 */
[----:B------:R-:W3:Y:S02]  /*72d0*/  @!P0 SYNCS.PHASECHK.TRANS64 P0, [R0+URZ], R3 ;  /* 0x00000003000085a7 */ /* 0x000ee400080010ff */
[----:B---3--:R-:W-:Y:S05]  /*72e0*/  @!P0 BRA `(.L_x_149) ;  /* 0xfffffffc00f08947 */ /* 0x008fea000383ffff */
[----:B------:R-:W-:Y:S05]  /*72f0*/  BRA `(.L_x_150) ;  /* 0xffffffc800cc7947 */ /* 0x000fea000383ffff */
.L_x_75:
[----:B------:R-:W-:-:S07]  /*7300*/  MOV R0, UR6 ;  /* 0x0000000600007c02 */ /* 0x000fce0008000f00 */
.L_x_151:
[----:B--2---:R2:W3:Y:S02]  /*7310*/  SYNCS.PHASECHK.TRANS64.TRYWAIT P0, [R0+URZ], R3 ;  /* 0x00000003000075a7 */ /* 0x0044e400080011ff */
[----:B---3--:R-:W-:Y:S05]  /*7320*/  @!P0 NANOSLEEP.SYNCS 0x989680 ;  /* 0x009896800000895d */ /* 0x008fea0003900000 */
[----:B------:R-:W3:Y:S02]  /*7330*/  @!P0 SYNCS.PHASECHK.TRANS64 P0, [R0+URZ], R3 ;  /* 0x00000003000085a7 */ /* 0x000ee400080010ff */
[----:B---3--:R-:W-:Y:S05]  /*7340*/  @!P0 BRA `(.L_x_151) ;  /* 0xfffffffc00f08947 */ /* 0x008fea000383ffff */
[----:B------:R-:W-:Y:S05]  /*7350*/  BRA `(.L_x_152) ;  /* 0xffffffc800d87947 */ /* 0x000fea000383ffff */
.L_x_80:
[----:B--2---:R2:W3:Y:S02]  /*7360*/  SYNCS.PHASECHK.TRANS64.TRYWAIT P0, [R0+URZ+0x110], R3 ;  /* 0x00011003000075a7 */ /* 0x0044e400080011ff */
[----:B---3--:R-:W-:Y:S05]  /*7370*/  @!P0 NANOSLEEP.SYNCS 0x989680 ;  /* 0x009896800000895d */ /* 0x008fea0003900000 */
[----:B------:R-:W3:Y:S02]  /*7380*/  @!P0 SYNCS.PHASECHK.TRANS64 P0, [R0+URZ+0x110], R3 ;  /* 0x00011003000085a7 */ /* 0x000ee400080010ff */
[----:B---3--:R-:W-:Y:S05]  /*7390*/  @!P0 BRA `(.L_x_80) ;  /* 0xfffffffc00f08947 */ /* 0x008fea000383ffff */
[----:B------:R-:W-:Y:S05]  /*73a0*/  BRA `(.L_x_153) ;  /* 0xffffffcc00d87947 */ /* 0x000fea000383ffff */
.L_x_83:
[----:B------:R-:W-:Y:S07]  /*73b0*/  MOV R0, UR7 ;  /* 0x0000000700007c02 */ /* 0x000fee0008000f00 */
.L_x_154:
[----:B--2---:R2:W3:Y:S02]  /*73c0*/  SYNCS.PHASECHK.TRANS64.TRYWAIT P0, [R0+URZ+0x108], R3 ;  /* 0x00010803000075a7 */ /* 0x0044e400080011ff */
[----:B---3--:R-:W-:Y:S05]  /*73d0*/  @!P0 NANOSLEEP.SYNCS 0x989680 ;  /* 0x009896800000895d */ /* 0x008fea0003900000 */
[----:B------:R-:W3:Y:S02]  /*73e0*/  @!P0 SYNCS.PHASECHK.TRANS64 P0, [R0+URZ+0x108], R3 ;  /* 0x00010803000085a7 */ /* 0x000ee400080010ff */
[----:B---3--:R-:W-:Y:S05]  /*73f0*/  @!P0 BRA `(.L_x_154) ;  /* 0xfffffffc00f08947 */ /* 0x008fea000383ffff */
[----:B------:R-:W-:Y:S05]  /*7400*/  BRA `(.L_x_82) ;  /* 0xffffffd000c47947 */ /* 0x000fea000383ffff */
.L_x_86:
[----:B------:R-:W-:Y:S07]  /*7410*/  MOV R0, UR7 ;  /* 0x0000000700007c02 */ /* 0x000fee0008000f00 */
.L_x_155:
[----:B-1----:R1:W2:Y:S02]  /*7420*/  SYNCS.PHASECHK.TRANS64.TRYWAIT P2, [R0+URZ+0xf8], R23 ;  /* 0x0000f817000075a7 */ /* 0x0022a400080411ff */
[----:B--2---:R-:W-:Y:S05]  /*7430*/  @!P2 NANOSLEEP.SYNCS 0x989680 ;  /* 0x009896800000a95d */ /* 0x004fea0003900000 */
[----:B------:R-:W2:Y:S02]  /*7440*/  @!P2 SYNCS.PHASECHK.TRANS64 P2, [R0+URZ+0xf8], R23 ;  /* 0x0000f8170000a5a7 */ /* 0x000ea400080410ff */
[----:B--2---:R-:W-:Y:S05]  /*7450*/  @!P2 BRA `(.L_x_155) ;  /* 0xfffffffc00f0a947 */ /* 0x004fea000383ffff */
[----:B------:R-:W-:Y:S05]  /*7460*/  BRA `(.L_x_156) ;  /* 0xffffffd400587947 */ /* 0x000fea000383ffff */
.L_x_89:
[----:B--2---:R2:W4:Y:S02]  /*7470*/  SYNCS.PHASECHK.TRANS64.TRYWAIT P0, [R0+URZ+0x110], R3 ;  /* 0x00011003000075a7 */ /* 0x00452400080011ff */
[----:B----4-:R-:W-:Y:S05]  /*7480*/  @!P0 NANOSLEEP.SYNCS 0x989680 ;  /* 0x009896800000895d */ /* 0x010fea0003900000 */
[----:B------:R-:W4:Y:S02]  /*7490*/  @!P0 SYNCS.PHASECHK.TRANS64 P0, [R0+URZ+0x110], R3 ;  /* 0x00011003000085a7 */ /* 0x000f2400080010ff */
[----:B----4-:R-:W-:Y:S05]  /*74a0*/  @!P0 BRA `(.L_x_89) ;  /* 0xfffffffc00f08947 */ /* 0x010fea000383ffff */
[----:B------:R-:W-:Y:S05]  /*74b0*/  BRA `(.L_x_157) ;  /* 0xffffffd800b87947 */ /* 0x000fea000383ffff */
.L_x_95:
[----:B------:R-:W-:Y:S07]  /*74c0*/  MOV R0, UR46 ;  /* 0x0000002e00007c02 */ /* 0x000fee0008000f00 */
.L_x_158:
[----:B-1----:R1:W2:Y:S02]  /*74d0*/  SYNCS.PHASECHK.TRANS64.TRYWAIT P0, [R0+URZ+0xf0], R3 ;  /* 0x0000f003000075a7 */ /* 0x0022a400080011ff */
[----:B--2---:R-:W-:Y:S05]  /*74e0*/  @!P0 NANOSLEEP.SYNCS 0x989680 ;  /* 0x009896800000895d */ /* 0x004fea0003900000 */
[----:B------:R-:W2:Y:S02]  /*74f0*/  @!P0 SYNCS.PHASECHK.TRANS64 P0, [R0+URZ+0xf0], R3 ;  /* 0x0000f003000085a7 */ /* 0x000ea400080010ff */
[----:B--2---:R-:W-:Y:S05]  /*7500*/  @!P0 BRA `(.L_x_158) ;  /* 0xfffffffc00f08947 */ /* 0x004fea000383ffff */
[----:B------:R-:W-:Y:S05]  /*7510*/  BRA `(.L_x_94) ;  /* 0xffffffe000d47947 */ /* 0x000fea000383ffff */
.L_x_97:
[----:B-1----:R-:W-:Y:S07]  /*7520*/  MOV R3, UR50 ;  /* 0x0000003200037c02 */ /* 0x002fee0008000f00 */
.L_x_159:
[----:B-1----:R1:W3:Y:S02]  /*7530*/  SYNCS.PHASECHK.TRANS64.TRYWAIT P0, [R3+URZ+0x130], R8 ;  /* 0x00013008030075a7 */ /* 0x0022e400080011ff */
[----:B---3--:R-:W-:Y:S05]  /*7540*/  @!P0 NANOSLEEP.SYNCS 0x989680 ;  /* 0x009896800000895d */ /* 0x008fea0003900000 */
[----:B------:R-:W3:Y:S02]  /*7550*/  @!P0 SYNCS.PHASECHK.TRANS64 P0, [R3+URZ+0x130], R8 ;  /* 0x00013008030085a7 */ /* 0x000ee400080010ff */
[----:B---3--:R-:W-:Y:S05]  /*7560*/  @!P0 BRA `(.L_x_159) ;  /* 0xfffffffc00f08947 */ /* 0x008fea000383ffff */
[----:B------:R-:W-:Y:S05]  /*7570*/  BRA `(.L_x_96) ;  /* 0xffffffe400347947 */ /* 0x000fea000383ffff */
        .weak           $__internal_0_$__cuda_sm10x_tcgen05_guardrail_trap_col_being_dealloced_not_returned_by_alloc
        .type           $__internal_0_$__cuda_sm10x_tcgen05_guardrail_trap_col_being_dealloced_not_returned_by_alloc,@function
        .size           $__internal_0_$__cuda_sm10x_tcgen05_guardrail_trap_col_being_dealloced_not_returned_by_alloc,($__internal_1_$__cuda_sm10x_tcgen05_guardrail_trap_phase_invalid_during_alloc - $__internal_0_$__cuda_sm10x_tcgen05_guardrail_trap_col_being_dealloced_not_returned_by_alloc)
$__internal_0_$__cuda_sm10x_tcgen05_guardrail_trap_col_being_dealloced_not_returned_by_alloc:
[----:B------:R-:W-:Y:S05]  /*7580*/  BPT.TRAP 0x1 ;  /* 0x000000040000795c */ /* 0x000fea0000300000 */
[----:B------:R-:W-:-:S04]  /*7590*/  HFMA2 R3, -RZ, RZ, 0, 0 ;  /* 0x00000000ff037431 */ /* 0x000fc800000001ff */
[----:B------:R-:W-:Y:S05]  /*75a0*/  RET.REL.NODEC R2 `(_ZN7cutlass13device_kernelINS_4gemm6kernel13GemmUniversalIN4cute5tupleIJiiiiEEENS1_10collective13CollectiveMmaINS1_35MainloopSm100TmaUmmaWarpSpecializedILi15ELi2ELi4ENS5_IJNS4_1CILi1EEESB_SB_EEEEENS5_IJNSA_ILi64EEENSA_ILi48EEENSA_ILi128EEEEEENS_12float_e4m3_tENS5_IJlSB_lEEESI_SJ_NS4_8TiledMMAINS4_8MMA_AtomIJNS4_10MMA_TraitsINS4_19SM100_MMA_F8F6F4_SSEJSI_SI_fSE_SF_NS4_17integral_constantINS4_4UMMA5MajorELSQ_0EEESR_NSO_INSP_7ScaleInELSS_0EEEST_EEEEEENS4_6LayoutISC_NS5_IJNSA_ILi0EEESX_SX_EEEEENS5_IJNS4_10UnderscoreES10_S10_EEEEENS4_13SM90_TMA_LOADENS4_14ComposedLayoutINS4_7SwizzleILi3ELi4ELi3EEENS4_18smem_ptr_flag_bitsILi8EEENSW_INS5_IJNSA_ILi8EEESG_EEENS5_IJSG_SB_EEEEEEEvNS4_8identityES13_S1D_vS1E_EENS_8epilogue10collective18CollectiveEpilogueINS1G_23Sm100TmaWarpSpecializedILi1ELi1ELi24ELb0ELb0EEEJSH_NS5_IJNSW_ISE_SB_EENSW_ISF_SB_EEEEESI_SJ_SI_SJ_NS1G_6fusion15FusionCallbacksIS1K_NS1O_17LinearCombinationISI_fSI_fLNS_15FloatRoundStyleE2EEESH_S1N_JEEENS4_5SM1004TMEM4LOAD25SM100_TMEM_LOAD_16dp32b8xES13_NS14_INS15_ILi0ELi4ELi3EEES18_NSW_INS5_IJS19_NSA_ILi16EEEEEENS5_IJS1Z_SB_EEEEEEENS4_39AutoVectorizingCopyWithAssumedAlignmentILi128EEENS4_14SM90_TMA_STOREES23_S25_S25_EEEvvEEEEvNT_6ParamsE) ;  /* 0xffffff8802947950 */ /* 0x000fea0003c3ffff */
        .weak           $__internal_1_$__cuda_sm10x_tcgen05_guardrail_trap_phase_invalid_during_alloc
        .type           $__internal_1_$__cuda_sm10x_tcgen05_guardrail_trap_phase_invalid_during_alloc,@function
        .size           $__internal_1_$__cuda_sm10x_tcgen05_guardrail_trap_phase_invalid_during_alloc,($__internal_2_$__cuda_sm10x_tcgen05_guardrail_trap_unallocated_columns_being_dealloced - $__internal_1_$__cuda_sm10x_tcgen05_guardrail_trap_phase_invalid_during_alloc)
$__internal_1_$__cuda_sm10x_tcgen05_guardrail_trap_phase_invalid_during_alloc:
[----:B------:R-:W-:Y:S05]  /*75b0*/  BPT.TRAP 0x1 ;  /* 0x000000040000795c */ /* 0x000fea0000300000 */
[----:B------:R-:W-:-:S04]  /*75c0*/  MOV R3, 0x0 ;  /* 0x0000000000037802 */ /* 0x000fc80000000f00 */
[----:B------:R-:W-:Y:S05]  /*75d0*/  RET.REL.NODEC R2 `(_ZN7cutlass13device_kernelINS_4gemm6kernel13GemmUniversalIN4cute5tupleIJiiiiEEENS1_10collective13CollectiveMmaINS1_35MainloopSm100TmaUmmaWarpSpecializedILi15ELi2ELi4ENS5_IJNS4_1CILi1EEESB_SB_EEEEENS5_IJNSA_ILi64EEENSA_ILi48EEENSA_ILi128EEEEEENS_12float_e4m3_tENS5_IJlSB_lEEESI_SJ_NS4_8TiledMMAINS4_8MMA_AtomIJNS4_10MMA_TraitsINS4_19SM100_MMA_F8F6F4_SSEJSI_SI_fSE_SF_NS4_17integral_constantINS4_4UMMA5MajorELSQ_0EEESR_NSO_INSP_7ScaleInELSS_0EEEST_EEEEEENS4_6LayoutISC_NS5_IJNSA_ILi0EEESX_SX_EEEEENS5_IJNS4_10UnderscoreES10_S10_EEEEENS4_13SM90_TMA_LOADENS4_14ComposedLayoutINS4_7SwizzleILi3ELi4ELi3EEENS4_18smem_ptr_flag_bitsILi8EEENSW_INS5_IJNSA_ILi8EEESG_EEENS5_IJSG_SB_EEEEEEEvNS4_8identityES13_S1D_vS1E_EENS_8epilogue10collective18CollectiveEpilogueINS1G_23Sm100TmaWarpSpecializedILi1ELi1ELi24ELb0ELb0EEEJSH_NS5_IJNSW_ISE_SB_EENSW_ISF_SB_EEEEESI_SJ_SI_SJ_NS1G_6fusion15FusionCallbacksIS1K_NS1O_17LinearCombinationISI_fSI_fLNS_15FloatRoundStyleE2EEESH_S1N_JEEENS4_5SM1004TMEM4LOAD25SM100_TMEM_LOAD_16dp32b8xES13_NS14_INS15_ILi0ELi4ELi3EEES18_NSW_INS5_IJS19_NSA_ILi16EEEEEENS5_IJS1Z_SB_EEEEEEENS4_39AutoVectorizingCopyWithAssumedAlignmentILi128EEENS4_14SM90_TMA_STOREES23_S25_S25_EEEvvEEEEvNT_6ParamsE) ;  /* 0xffffff8802887950 */ /* 0x000fea0003c3ffff */
        .weak           $__internal_2_$__cuda_sm10x_tcgen05_guardrail_trap_unallocated_columns_being_dealloced
        .type           $__internal_2_$__cuda_sm10x_tcgen05_guardrail_trap_unallocated_columns_being_dealloced,@function
        .size           $__internal_2_$__cuda_sm10x_tcgen05_guardrail_trap_unallocated_columns_being_dealloced,(.L_x_161 - $__internal_2_$__cuda_sm10x_tcgen05_guardrail_trap_unallocated_columns_being_dealloced)
$__internal_2_$__cuda_sm10x_tcgen05_guardrail_trap_unallocated_columns_being_dealloced:
[----:B------:R-:W-:Y:S05]  /*75e0*/  BPT.TRAP 0x1 ;  /* 0x000000040000795c */ /* 0x000fea0000300000 */
[----:B------:R-:W-:-:S04]  /*75f0*/  HFMA2 R3, -RZ, RZ, 0, 0 ;  /* 0x00000000ff037431 */ /* 0x000fc800000001ff */
[----:B------:R-:W-:Y:S05]  /*7600*/  RET.REL.NODEC R2 `(_ZN7cutlass13device_kernelINS_4gemm6kernel13GemmUniversalIN4cute5tupleIJiiiiEEENS1_10collective13CollectiveMmaINS1_35MainloopSm100TmaUmmaWarpSpecializedILi15ELi2ELi4ENS5_IJNS4_1CILi1EEESB_SB_EEEEENS5_IJNSA_ILi64EEENSA_ILi48EEENSA_ILi128EEEEEENS_12float_e4m3_tENS5_IJlSB_lEEESI_SJ_NS4_8TiledMMAINS4_8MMA_AtomIJNS4_10MMA_TraitsINS4_19SM100_MMA_F8F6F4_SSEJSI_SI_fSE_SF_NS4_17integral_constantINS4_4UMMA5MajorELSQ_0EEESR_NSO_INSP_7ScaleInELSS_0EEEST_EEEEEENS4_6LayoutISC_NS5_IJNSA_ILi0EEESX_SX_EEEEENS5_IJNS4_10UnderscoreES10_S10_EEEEENS4_13SM90_TMA_LOADENS4_14ComposedLayoutINS4_7SwizzleILi3ELi4ELi3EEENS4_18smem_ptr_flag_bitsILi8EEENSW_INS5_IJNSA_ILi8EEESG_EEENS5_IJSG_SB_EEEEEEEvNS4_8identityES13_S1D_vS1E_EENS_8epilogue10collective18CollectiveEpilogueINS1G_23Sm100TmaWarpSpecializedILi1ELi1ELi24ELb0ELb0EEEJSH_NS5_IJNSW_ISE_SB_EENSW_ISF_SB_EEEEESI_SJ_SI_SJ_NS1G_6fusion15FusionCallbacksIS1K_NS1O_17LinearCombinationISI_fSI_fLNS_15FloatRoundStyleE2EEESH_S1N_JEEENS4_5SM1004TMEM4LOAD25SM100_TMEM_LOAD_16dp32b8xES13_NS14_INS15_ILi0ELi4ELi3EEES18_NSW_INS5_IJS19_NSA_ILi16EEEEEENS5_IJS1Z_SB_EEEEEEENS4_39AutoVectorizingCopyWithAssumedAlignmentILi128EEENS4_14SM90_TMA_STOREES23_S25_S25_EEEvvEEEEvNT_6ParamsE) ;  /* 0xffffff88027c7950 */ /* 0x000fea0003c3ffff */
.L_x_160:
[----:B------:R-:W-:-:S00]  /*7610*/  BRA `(.L_x_160) ;  /* 0xfffffffc00fc7947 */ /* 0x000fc0000383ffff */
[----:B------:R-:W-:-:S00]  /*7620*/  NOP ;  /* 0x0000000000007918 */ /* 0x000fc00000000000 */
        /* <DEDUP_REMOVED lines=13> */
.L_x_161:


//--------------------- .nv.global.init           --------------------------
	.section	.nv.global.init,"aw",@progbits
.nv.global.init:
	.type		$str$26,@object
	.size		$str$26,($str$25 - $str$26)
$str$26:
        /*0000*/ 	.byte	0x2f, 0x74, 0x6d, 0x70, 0x2f, 0x63, 0x75, 0x74, 0x6c, 0x61, 0x73, 0x73, 0x5f, 0x73, 0x77, 0x65
        /*0010*/ 	.byte	0x65, 0x70, 0x5f, 0x73, 0x72, 0x63, 0x2f, 0x69, 0x6e, 0x63, 0x6c, 0x75, 0x64, 0x65, 0x2f, 0x63
        /*0020*/ 	.byte	0x75, 0x74, 0x65, 0x2f, 0x61, 0x74, 0x6f, 0x6d, 0x2f, 0x63, 0x6f, 0x70, 0x79, 0x5f, 0x74, 0x72
        /*0030*/ 	.byte	0x61, 0x69, 0x74, 0x73, 0x5f, 0x73, 0x6d, 0x31, 0x30, 0x30, 0x2e, 0x68, 0x70, 0x70, 0x00
	.type		$str$25,@object
	.size		$str$25,(__unnamed_1 - $str$25)
$str$25:
        /*003f*/ 	.byte	0x28, 0x28, 0x75, 0x69, 0x6e, 0x74, 0x33, 0x32, 0x5f, 0x74, 0x28, 0x74, 0x68, 0x72, 0x65, 0x61
        /*004f*/ 	.byte	0x64, 0x49, 0x64, 0x78, 0x2e, 0x78, 0x29, 0x20, 0x2f, 0x20, 0x33, 0x32, 0x29, 0x20, 0x25, 0x20
        /*005f*/ 	.byte	0x34, 0x29, 0x20, 0x3d, 0x3d, 0x20, 0x28, 0x28, 0x28, 0x74, 0x6d, 0x65, 0x6d, 0x5f, 0x61, 0x64
        /*006f*/ 	.byte	0x64, 0x72, 0x20, 0x3e, 0x3e, 0x20, 0x31, 0x36, 0x29, 0x20, 0x2f, 0x20, 0x33, 0x32, 0x29, 0x20
        /*007f*/ 	.byte	0x25, 0x20, 0x34, 0x29, 0x00
	.type		__unnamed_1,@object
	.size		__unnamed_1,(.L_1 - __unnamed_1)
__unnamed_1:
        /*0084*/ 	.byte	0x63, 0x6f, 0x6e, 0x73, 0x74, 0x65, 0x78, 0x70, 0x72, 0x20, 0x76, 0x6f, 0x69, 0x64, 0x20, 0x63
        /* <DEDUP_REMOVED lines=36> */
        /*02d4*/ 	.byte	0x3c, 0x30, 0x3e, 0x3e, 0x3e, 0x3e, 0x5d, 0x00
.L_1:


//--------------------- .nv.shared._ZN7cutlass13device_kernelINS_4gemm6kernel13GemmUniversalIN4cute5tupleIJiiiiEEENS1_10collective13CollectiveMmaINS1_35MainloopSm100TmaUmmaWarpSpecializedILi15ELi2ELi4ENS5_IJNS4_1CILi1EEESB_SB_EEEEENS5_IJNSA_ILi64EEENSA_ILi48EEENSA_ILi128EEEEEENS_12float_e4m3_tENS5_IJlSB_lEEESI_SJ_NS4_8TiledMMAINS4_8MMA_AtomIJNS4_10MMA_TraitsINS4_19SM100_MMA_F8F6F4_SSEJSI_SI_fSE_SF_NS4_17integral_constantINS4_4UMMA5MajorELSQ_0EEESR_NSO_INSP_7ScaleInELSS_0EEEST_EEEEEENS4_6LayoutISC_NS5_IJNSA_ILi0EEESX_SX_EEEEENS5_IJNS4_10UnderscoreES10_S10_EEEEENS4_13SM90_TMA_LOADENS4_14ComposedLayoutINS4_7SwizzleILi3ELi4ELi3EEENS4_18smem_ptr_flag_bitsILi8EEENSW_INS5_IJNSA_ILi8EEESG_EEENS5_IJSG_SB_EEEEEEEvNS4_8identityES13_S1D_vS1E_EENS_8epilogue10collective18CollectiveEpilogueINS1G_23Sm100TmaWarpSpecializedILi1ELi1ELi24ELb0ELb0EEEJSH_NS5_IJNSW_ISE_SB_EENSW_ISF_SB_EEEEESI_SJ_SI_SJ_NS1G_6fusion15FusionCallbacksIS1K_NS1O_17LinearCombinationISI_fSI_fLNS_15FloatRoundStyleE2EEESH_S1N_JEEENS4_5SM1004TMEM4LOAD25SM100_TMEM_LOAD_16dp32b8xES13_NS14_INS15_ILi0ELi4ELi3EEES18_NSW_INS5_IJS19_NSA_ILi16EEEEEENS5_IJS1Z_SB_EEEEEEENS4_39AutoVectorizingCopyWithAssumedAlignmentILi128EEENS4_14SM90_TMA_STOREES23_S25_S25_EEEvvEEEEvNT_6ParamsE --------------------------
	.section	.nv.shared._ZN7cutlass13device_kernelINS_4gemm6kernel13GemmUniversalIN4cute5tupleIJiiiiEEENS1_10collective13CollectiveMmaINS1_35MainloopSm100TmaUmmaWarpSpecializedILi15ELi2ELi4ENS5_IJNS4_1CILi1EEESB_SB_EEEEENS5_IJNSA_ILi64EEENSA_ILi48EEENSA_ILi128EEEEEENS_12float_e4m3_tENS5_IJlSB_lEEESI_SJ_NS4_8TiledMMAINS4_8MMA_AtomIJNS4_10MMA_TraitsINS4_19SM100_MMA_F8F6F4_SSEJSI_SI_fSE_SF_NS4_17integral_constantINS4_4UMMA5MajorELSQ_0EEESR_NSO_INSP_7ScaleInELSS_0EEEST_EEEEEENS4_6LayoutISC_NS5_IJNSA_ILi0EEESX_SX_EEEEENS5_IJNS4_10UnderscoreES10_S10_EEEEENS4_13SM90_TMA_LOADENS4_14ComposedLayoutINS4_7SwizzleILi3ELi4ELi3EEENS4_18smem_ptr_flag_bitsILi8EEENSW_INS5_IJNSA_ILi8EEESG_EEENS5_IJSG_SB_EEEEEEEvNS4_8identityES13_S1D_vS1E_EENS_8epilogue10collective18CollectiveEpilogueINS1G_23Sm100TmaWarpSpecializedILi1ELi1ELi24ELb0ELb0EEEJSH_NS5_IJNSW_ISE_SB_EENSW_ISF_SB_EEEEESI_SJ_SI_SJ_NS1G_6fusion15FusionCallbacksIS1K_NS1O_17LinearCombinationISI_fSI_fLNS_15FloatRoundStyleE2EEESH_S1N_JEEENS4_5SM1004TMEM4LOAD25SM100_TMEM_LOAD_16dp32b8xES13_NS14_INS15_ILi0ELi4ELi3EEES18_NSW_INS5_IJS19_NSA_ILi16EEEEEENS5_IJS1Z_SB_EEEEEEENS4_39AutoVectorizingCopyWithAssumedAlignmentILi128EEENS4_14SM90_TMA_STOREES23_S25_S25_EEEvvEEEEvNT_6ParamsE,"aw",@nobits
	.sectionflags	@""
	.align	16
	.zero		1024


//--------------------- .nv.shared.reserved.0     --------------------------
	.section	.nv.shared.reserved.0,"aw",@nobits
	.weak		__nv_reservedSMEM_offset_0_alias
	.size		__nv_reservedSMEM_offset_0_alias, 0, 64
	.other		__nv_reservedSMEM_offset_0_alias,@"STO_CUDA_RESERVED_SHARED STV_DEFAULT"
__nv_reservedSMEM_offset_0_alias:
	.zero		0
.nv.shared.reserved.0:
	.zero		64
	.weak		__nv_reservedSMEM_tcgen05_partition
	.type		__nv_reservedSMEM_tcgen05_partition,@object
	.size		__nv_reservedSMEM_tcgen05_partition,(.L_0 - __nv_reservedSMEM_tcgen05_partition)
__nv_reservedSMEM_tcgen05_partition:
	.zero		32
.L_0:


//--------------------- .nv.global                --------------------------
	.section	.nv.global,"aw",@nobits
.nv.global:
	.type		_ZN40_INTERNAL_499ff187_4_k_cu_988e2860_244074cute1_E,@object
	.size		_ZN40_INTERNAL_499ff187_4_k_cu_988e2860_244074cute1_E,(_ZN40_INTERNAL_499ff187_4_k_cu_988e2860_244074cuda3std3__45__cpo6cbeginE - _ZN40_INTERNAL_499ff187_4_k_cu_988e2860_244074cute1_E)
_ZN40_INTERNAL_499ff187_4_k_cu_988e2860_244074cute1_E:
	.zero		1
	.type		_ZN40_INTERNAL_499ff187_4_k_cu_988e2860_244074cuda3std3__45__cpo6cbeginE,@object
	.size		_ZN40_INTERNAL_499ff187_4_k_cu_988e2860_244074cuda3std3__45__cpo6cbeginE,(_ZN40_INTERNAL_499ff187_4_k_cu_988e2860_244074cuda3std3__48in_placeE - _ZN40_INTERNAL_499ff187_4_k_cu_988e2860_244074cuda3std3__45__cpo6cbeginE)
_ZN40_INTERNAL_499ff187_4_k_cu_988e2860_244074cuda3std3__45__cpo6cbeginE:
	.zero		1
	.type		_ZN40_INTERNAL_499ff187_4_k_cu_988e2860_244074cuda3std3__48in_placeE,@object
	.size		_ZN40_INTERNAL_499ff187_4_k_cu_988e2860_244074cuda3std3__48in_placeE,(_ZN40_INTERNAL_499ff187_4_k_cu_988e2860_244074cuda3std6ranges3__45__cpo9iter_moveE - _ZN40_INTERNAL_499ff187_4_k_cu_988e2860_244074cuda3std3__48in_placeE)
_ZN40_INTERNAL_499ff187_4_k_cu_988e2860_244074cuda3std3__48in_placeE:
	.zero		1
	.type		_ZN40_INTERNAL_499ff187_4_k_cu_988e2860_244074cuda3std6ranges3__45__cpo9iter_moveE,@object
	.size		_ZN40_INTERNAL_499ff187_4_k_cu_988e2860_244074cuda3std6ranges3__45__cpo9iter_moveE,(_ZN40_INTERNAL_499ff187_4_k_cu_988e2860_244074cuda3std3__45__cpo5beginE - _ZN40_INTERNAL_499ff187_4_k_cu_988e2860_244074cuda3std6ranges3__45__cpo9iter_moveE)
_ZN40_INTERNAL_499ff187_4_k_cu_988e2860_244074cuda3std6ranges3__45__cpo9iter_moveE:
	.zero		1
	.type		_ZN40_INTERNAL_499ff187_4_k_cu_988e2860_244074cuda3std3__45__cpo5beginE,@object
	.size		_ZN40_INTERNAL_499ff187_4_k_cu_988e2860_244074cuda3std3__45__cpo5beginE,(_ZN40_INTERNAL_499ff187_4_k_cu_988e2860_244074cuda3std3__442_GLOBAL__N__499ff187_4_k_cu_988e2860_244076ignoreE - _ZN40_INTERNAL_499ff187_4_k_cu_988e2860_244074cuda3std3__45__cpo5beginE)
_ZN40_INTERNAL_499ff187_4_k_cu_988e2860_244074cuda3std3__45__cpo5beginE:
	.zero		1
	.type		_ZN40_INTERNAL_499ff187_4_k_cu_988e2860_244074cuda3std3__442_GLOBAL__N__499ff187_4_k_cu_988e2860_244076ignoreE,@object
	.size		_ZN40_INTERNAL_499ff187_4_k_cu_988e2860_244074cuda3std3__442_GLOBAL__N__499ff187_4_k_cu_988e2860_244076ignoreE,(_ZN40_INTERNAL_499ff187_4_k_cu_988e2860_244074cute7productE - _ZN40_INTERNAL_499ff187_4_k_cu_988e2860_244074cuda3std3__442_GLOBAL__N__499ff187_4_k_cu_988e2860_244076ignoreE)
_ZN40_INTERNAL_499ff187_4_k_cu_988e2860_244074cuda3std3__442_GLOBAL__N__499ff187_4_k_cu_988e2860_244076ignoreE:
	.zero		1
	.type		_ZN40_INTERNAL_499ff187_4_k_cu_988e2860_244074cute7productE,@object
	.size		_ZN40_INTERNAL_499ff187_4_k_cu_988e2860_244074cute7productE,(_ZN40_INTERNAL_499ff187_4_k_cu_988e2860_244074cuda3std3__45__cpo3endE - _ZN40_INTERNAL_499ff187_4_k_cu_988e2860_244074cute7productE)
_ZN40_INTERNAL_499ff187_4_k_cu_988e2860_244074cute7productE:
	.zero		1
	.type		_ZN40_INTERNAL_499ff187_4_k_cu_988e2860_244074cuda3std3__45__cpo3endE,@object
	.size		_ZN40_INTERNAL_499ff187_4_k_cu_988e2860_244074cuda3std3__45__cpo3endE,(_ZN40_INTERNAL_499ff187_4_k_cu_988e2860_244074cuda3std3__419piecewise_constructE - _ZN40_INTERNAL_499ff187_4_k_cu_988e2860_244074cuda3std3__45__cpo3endE)
_ZN40_INTERNAL_499ff187_4_k_cu_988e2860_244074cuda3std3__45__cpo3endE:
	.zero		1
	.type		_ZN40_INTERNAL_499ff187_4_k_cu_988e2860_244074cuda3std3__419piecewise_constructE,@object
	.size		_ZN40_INTERNAL_499ff187_4_k_cu_988e2860_244074cuda3std3__419piecewise_constructE,(_ZN40_INTERNAL_499ff187_4_k_cu_988e2860_244074cuda3std3__45__cpo4cendE - _ZN40_INTERNAL_499ff187_4_k_cu_988e2860_244074cuda3std3__419piecewise_constructE)
_ZN40_INTERNAL_499ff187_4_k_cu_988e2860_244074cuda3std3__419piecewise_constructE:
	.zero		1
	.type		_ZN40_INTERNAL_499ff187_4_k_cu_988e2860_244074cuda3std3__45__cpo4cendE,@object
	.size		_ZN40_INTERNAL_499ff187_4_k_cu_988e2860_244074cuda3std3__45__cpo4cendE,(_ZN40_INTERNAL_499ff187_4_k_cu_988e2860_244074cuda3std6ranges3__45__cpo4swapE - _ZN40_INTERNAL_499ff187_4_k_cu_988e2860_244074cuda3std3__45__cpo4cendE)
_ZN40_INTERNAL_499ff187_4_k_cu_988e2860_244074cuda3std3__45__cpo4cendE:
	.zero		1
	.type		_ZN40_INTERNAL_499ff187_4_k_cu_988e2860_244074cuda3std6ranges3__45__cpo4swapE,@object
	.size		_ZN40_INTERNAL_499ff187_4_k_cu_988e2860_244074cuda3std6ranges3__45__cpo4swapE,(.L_9 - _ZN40_INTERNAL_499ff187_4_k_cu_988e2860_244074cuda3std6ranges3__45__cpo4swapE)
_ZN40_INTERNAL_499ff187_4_k_cu_988e2860_244074cuda3std6ranges3__45__cpo4swapE:
	.zero		1
.L_9:


//--------------------- .nv.constant0._ZN7cutlass13device_kernelINS_4gemm6kernel13GemmUniversalIN4cute5tupleIJiiiiEEENS1_10collective13CollectiveMmaINS1_35MainloopSm100TmaUmmaWarpSpecializedILi15ELi2ELi4ENS5_IJNS4_1CILi1EEESB_SB_EEEEENS5_IJNSA_ILi64EEENSA_ILi48EEENSA_ILi128EEEEEENS_12float_e4m3_tENS5_IJlSB_lEEESI_SJ_NS4_8TiledMMAINS4_8MMA_AtomIJNS4_10MMA_TraitsINS4_19SM100_MMA_F8F6F4_SSEJSI_SI_fSE_SF_NS4_17integral_constantINS4_4UMMA5MajorELSQ_0EEESR_NSO_INSP_7ScaleInELSS_0EEEST_EEEEEENS4_6LayoutISC_NS5_IJNSA_ILi0EEESX_SX_EEEEENS5_IJNS4_10UnderscoreES10_S10_EEEEENS4_13SM90_TMA_LOADENS4_14ComposedLayoutINS4_7SwizzleILi3ELi4ELi3EEENS4_18smem_ptr_flag_bitsILi8EEENSW_INS5_IJNSA_ILi8EEESG_EEENS5_IJSG_SB_EEEEEEEvNS4_8identityES13_S1D_vS1E_EENS_8epilogue10collective18CollectiveEpilogueINS1G_23Sm100TmaWarpSpecializedILi1ELi1ELi24ELb0ELb0EEEJSH_NS5_IJNSW_ISE_SB_EENSW_ISF_SB_EEEEESI_SJ_SI_SJ_NS1G_6fusion15FusionCallbacksIS1K_NS1O_17LinearCombinationISI_fSI_fLNS_15FloatRoundStyleE2EEESH_S1N_JEEENS4_5SM1004TMEM4LOAD25SM100_TMEM_LOAD_16dp32b8xES13_NS14_INS15_ILi0ELi4ELi3EEES18_NSW_INS5_IJS19_NSA_ILi16EEEEEENS5_IJS1Z_SB_EEEEEEENS4_39AutoVectorizingCopyWithAssumedAlignmentILi128EEENS4_14SM90_TMA_STOREES23_S25_S25_EEEvvEEEEvNT_6ParamsE --------------------------
	.section	.nv.constant0._ZN7cutlass13device_kernelINS_4gemm6kernel13GemmUniversalIN4cute5tupleIJiiiiEEENS1_10collective13CollectiveMmaINS1_35MainloopSm100TmaUmmaWarpSpecializedILi15ELi2ELi4ENS5_IJNS4_1CILi1EEESB_SB_EEEEENS5_IJNSA_ILi64EEENSA_ILi48EEENSA_ILi128EEEEEENS_12float_e4m3_tENS5_IJlSB_lEEESI_SJ_NS4_8TiledMMAINS4_8MMA_AtomIJNS4_10MMA_TraitsINS4_19SM100_MMA_F8F6F4_SSEJSI_SI_fSE_SF_NS4_17integral_constantINS4_4UMMA5MajorELSQ_0EEESR_NSO_INSP_7ScaleInELSS_0EEEST_EEEEEENS4_6LayoutISC_NS5_IJNSA_ILi0EEESX_SX_EEEEENS5_IJNS4_10UnderscoreES10_S10_EEEEENS4_13SM90_TMA_LOADENS4_14ComposedLayoutINS4_7SwizzleILi3ELi4ELi3EEENS4_18smem_ptr_flag_bitsILi8EEENSW_INS5_IJNSA_ILi8EEESG_EEENS5_IJSG_SB_EEEEEEEvNS4_8identityES13_S1D_vS1E_EENS_8epilogue10collective18CollectiveEpilogueINS1G_23Sm100TmaWarpSpecializedILi1ELi1ELi24ELb0ELb0EEEJSH_NS5_IJNSW_ISE_SB_EENSW_ISF_SB_EEEEESI_SJ_SI_SJ_NS1G_6fusion15FusionCallbacksIS1K_NS1O_17LinearCombinationISI_fSI_fLNS_15FloatRoundStyleE2EEESH_S1N_JEEENS4_5SM1004TMEM4LOAD25SM100_TMEM_LOAD_16dp32b8xES13_NS14_INS15_ILi0ELi4ELi3EEES18_NSW_INS5_IJS19_NSA_ILi16EEEEEENS5_IJS1Z_SB_EEEEEEENS4_39AutoVectorizingCopyWithAssumedAlignmentILi128EEENS4_14SM90_TMA_STOREES23_S25_S25_EEEvvEEEEvNT_6ParamsE,"a",@progbits
	.sectionflags	@""
	.align	4
.nv.constant0._ZN7cutlass13device_kernelINS_4gemm6kernel13GemmUniversalIN4cute5tupleIJiiiiEEENS1_10collective13CollectiveMmaINS1_35MainloopSm100TmaUmmaWarpSpecializedILi15ELi2ELi4ENS5_IJNS4_1CILi1EEESB_SB_EEEEENS5_IJNSA_ILi64EEENSA_ILi48EEENSA_ILi128EEEEEENS_12float_e4m3_tENS5_IJlSB_lEEESI_SJ_NS4_8TiledMMAINS4_8MMA_AtomIJNS4_10MMA_TraitsINS4_19SM100_MMA_F8F6F4_SSEJSI_SI_fSE_SF_NS4_17integral_constantINS4_4UMMA5MajorELSQ_0EEESR_NSO_INSP_7ScaleInELSS_0EEEST_EEEEEENS4_6LayoutISC_NS5_IJNSA_ILi0EEESX_SX_EEEEENS5_IJNS4_10UnderscoreES10_S10_EEEEENS4_13SM90_TMA_LOADENS4_14ComposedLayoutINS4_7SwizzleILi3ELi4ELi3EEENS4_18smem_ptr_flag_bitsILi8EEENSW_INS5_IJNSA_ILi8EEESG_EEENS5_IJSG_SB_EEEEEEEvNS4_8identityES13_S1D_vS1E_EENS_8epilogue10collective18CollectiveEpilogueINS1G_23Sm100TmaWarpSpecializedILi1ELi1ELi24ELb0ELb0EEEJSH_NS5_IJNSW_ISE_SB_EENSW_ISF_SB_EEEEESI_SJ_SI_SJ_NS1G_6fusion15FusionCallbacksIS1K_NS1O_17LinearCombinationISI_fSI_fLNS_15FloatRoundStyleE2EEESH_S1N_JEEENS4_5SM1004TMEM4LOAD25SM100_TMEM_LOAD_16dp32b8xES13_NS14_INS15_ILi0ELi4ELi3EEES18_NSW_INS5_IJS19_NSA_ILi16EEEEEENS5_IJS1Z_SB_EEEEEEENS4_39AutoVectorizingCopyWithAssumedAlignmentILi128EEENS4_14SM90_TMA_STOREES23_S25_S25_EEEvvEEEEvNT_6ParamsE:
	.zero		2944


//--------------------- SYMBOLS --------------------------

	.type		.nv.reservedSmem.offset0,@object
	.size		.nv.reservedSmem.offset0,0x4
	.type		.nv.reservedSmem.cap,@object
	.size		.nv.reservedSmem.cap,0x4
	.type		__assertfail,@function
